	.target	sm_90a

	.elftype	@"ET_EXEC"


//--------------------- .note.nv.tkinfo           --------------------------
	.section	.note.nv.tkinfo,"",@"SHT_NOTE"
	.sectionflags	@"SHF_NOTE_NV_TKINFO"
	.tkinfo
        /*0018*/ 	.word	0x00000002
        /*0030*/ 	.string	""
        /*0030*/ 	.string	"ptxas"
        /*0030*/ 	.string	"Cuda compilation tools, release 13.0, V13.0.88"
        /*0030*/ 	.string	"Build cuda_13.0.r13.0/compiler.36424714_0"
        /*0030*/ 	.string	"-arch sm_90a -m 64 "



//--------------------- .note.nv.cuinfo           --------------------------
	.section	.note.nv.cuinfo,"",@"SHT_NOTE"
	.sectionflags	@"SHF_NOTE_NV_CUINFO"
        /*0018*/ 	.short	0x0002
        /*001a*/ 	.short	0x005a
        /*001c*/ 	.short	0x0082
	.zero		2


//--------------------- .nv.info                  --------------------------
	.section	.nv.info,"",@"SHT_CUDA_INFO"
	.align	4


	//----- nvinfo : EIATTR_REGCOUNT
	.align		4
        /*0000*/ 	.byte	0x04, 0x2f
        /*0002*/ 	.short	(.L_12 - .L_11)
	.align		4
.L_11:
        /*0004*/ 	.word	index@(_ZN7cutlass13device_kernelINS_4gemm6kernel13GemmUniversalIN4cute5tupleIJiiiiEEENS1_10collective13CollectiveMmaINS1_37MainloopSm90TmaGmmaWarpSpecializedFP8ILi9ENS5_IJNS4_1CILi4EEENSA_ILi1EEESC_EEENS1_35KernelTmaWarpSpecializedCooperativeEEENS5_IJNSA_ILi128EEENSA_ILi256EEENSA_ILi64EEEEEENS_12float_e4m3_tENS5_IJlSC_lEEESK_SL_NS4_8TiledMMAINS4_8MMA_AtomIJNS4_4SM904GMMA31MMA_64x256x32_F32E4M3E4M3_SS_TNILNSP_7ScaleInE1ELSR_1EEEEEENS4_6LayoutINS5_IJNSA_ILi2EEESC_SC_EEENS5_IJSC_NSA_ILi0EEESX_EEEEENS5_IJNS4_10UnderscoreES10_S10_EEEEENS4_13SM90_TMA_LOADENS4_14ComposedLayoutINS4_7SwizzleILi2ELi4ELi3EEENS4_18smem_ptr_flag_bitsILi8EEENSU_INS5_IJNSA_ILi8EEESI_EEENS5_IJSI_SC_EEEEEEEvNS4_8identityENS4_23SM90_TMA_LOAD_MULTICASTES1D_vS1E_EENS_8epilogue10collective6detail29Sm90TmaWarpSpecializedAdapterINS1I_15DefaultEpilogueISK_SL_SL_NS1H_6thread17LinearCombinationISK_Li1EffLNS1M_9ScaleType4KindE0ELNS_15FloatRoundStyleE2ESK_EENS1_15EpilogueDefaultEEEEEvvEEEEvNT_6ParamsE)
        /*0008*/ 	.word	0x000000a8


	//----- nvinfo : EIATTR_FRAME_SIZE
	.align		4
.L_12:
        /*000c*/ 	.byte	0x04, 0x11
        /*000e*/ 	.short	(.L_14 - .L_13)
	.align		4
.L_13:
        /*0010*/ 	.word	index@(_ZN7cutlass13device_kernelINS_4gemm6kernel13GemmUniversalIN4cute5tupleIJiiiiEEENS1_10collective13CollectiveMmaINS1_37MainloopSm90TmaGmmaWarpSpecializedFP8ILi9ENS5_IJNS4_1CILi4EEENSA_ILi1EEESC_EEENS1_35KernelTmaWarpSpecializedCooperativeEEENS5_IJNSA_ILi128EEENSA_ILi256EEENSA_ILi64EEEEEENS_12float_e4m3_tENS5_IJlSC_lEEESK_SL_NS4_8TiledMMAINS4_8MMA_AtomIJNS4_4SM904GMMA31MMA_64x256x32_F32E4M3E4M3_SS_TNILNSP_7ScaleInE1ELSR_1EEEEEENS4_6LayoutINS5_IJNSA_ILi2EEESC_SC_EEENS5_IJSC_NSA_ILi0EEESX_EEEEENS5_IJNS4_10UnderscoreES10_S10_EEEEENS4_13SM90_TMA_LOADENS4_14ComposedLayoutINS4_7SwizzleILi2ELi4ELi3EEENS4_18smem_ptr_flag_bitsILi8EEENSU_INS5_IJNSA_ILi8EEESI_EEENS5_IJSI_SC_EEEEEEEvNS4_8identityENS4_23SM90_TMA_LOAD_MULTICASTES1D_vS1E_EENS_8epilogue10collective6detail29Sm90TmaWarpSpecializedAdapterINS1I_15DefaultEpilogueISK_SL_SL_NS1H_6thread17LinearCombinationISK_Li1EffLNS1M_9ScaleType4KindE0ELNS_15FloatRoundStyleE2ESK_EENS1_15EpilogueDefaultEEEEEvvEEEEvNT_6ParamsE)
        /*0014*/ 	.word	0x00000108


	//----- nvinfo : EIATTR_MIN_STACK_SIZE
	.align		4
.L_14:
        /*0018*/ 	.byte	0x04, 0x12
        /*001a*/ 	.short	(.L_16 - .L_15)
	.align		4
.L_15:
        /*001c*/ 	.word	index@(_ZN7cutlass13device_kernelINS_4gemm6kernel13GemmUniversalIN4cute5tupleIJiiiiEEENS1_10collective13CollectiveMmaINS1_37MainloopSm90TmaGmmaWarpSpecializedFP8ILi9ENS5_IJNS4_1CILi4EEENSA_ILi1EEESC_EEENS1_35KernelTmaWarpSpecializedCooperativeEEENS5_IJNSA_ILi128EEENSA_ILi256EEENSA_ILi64EEEEEENS_12float_e4m3_tENS5_IJlSC_lEEESK_SL_NS4_8TiledMMAINS4_8MMA_AtomIJNS4_4SM904GMMA31MMA_64x256x32_F32E4M3E4M3_SS_TNILNSP_7ScaleInE1ELSR_1EEEEEENS4_6LayoutINS5_IJNSA_ILi2EEESC_SC_EEENS5_IJSC_NSA_ILi0EEESX_EEEEENS5_IJNS4_10UnderscoreES10_S10_EEEEENS4_13SM90_TMA_LOADENS4_14ComposedLayoutINS4_7SwizzleILi2ELi4ELi3EEENS4_18smem_ptr_flag_bitsILi8EEENSU_INS5_IJNSA_ILi8EEESI_EEENS5_IJSI_SC_EEEEEEEvNS4_8identityENS4_23SM90_TMA_LOAD_MULTICASTES1D_vS1E_EENS_8epilogue10collective6detail29Sm90TmaWarpSpecializedAdapterINS1I_15DefaultEpilogueISK_SL_SL_NS1H_6thread17LinearCombinationISK_Li1EffLNS1M_9ScaleType4KindE0ELNS_15FloatRoundStyleE2ESK_EENS1_15EpilogueDefaultEEEEEvvEEEEvNT_6ParamsE)
        /*0020*/ 	.word	0x00000108
.L_16:


//--------------------- .nv.compat                --------------------------
	.section	.nv.compat,"",@"SHT_CUDA_COMPAT_INFO"
	.align	4
        /*0000*/ 	.byte	0x02, 0x09, 0x01, 0x00, 0x02, 0x02, 0x04, 0x00, 0x02, 0x05, 0x05, 0x00, 0x03, 0x07, 0x01, 0x01
        /*0010*/ 	.byte	0x02, 0x03, 0x01, 0x00, 0x02, 0x06, 0x01, 0x00, 0x04, 0x0b, 0x08, 0x00, 0x00, 0x00, 0x00, 0x00
        /*0020*/ 	.byte	0x00, 0x00, 0x00, 0x00


//--------------------- .nv.info._ZN7cutlass13device_kernelINS_4gemm6kernel13GemmUniversalIN4cute5tupleIJiiiiEEENS1_10collective13CollectiveMmaINS1_37MainloopSm90TmaGmmaWarpSpecializedFP8ILi9ENS5_IJNS4_1CILi4EEENSA_ILi1EEESC_EEENS1_35KernelTmaWarpSpecializedCooperativeEEENS5_IJNSA_ILi128EEENSA_ILi256EEENSA_ILi64EEEEEENS_12float_e4m3_tENS5_IJlSC_lEEESK_SL_NS4_8TiledMMAINS4_8MMA_AtomIJNS4_4SM904GMMA31MMA_64x256x32_F32E4M3E4M3_SS_TNILNSP_7ScaleInE1ELSR_1EEEEEENS4_6LayoutINS5_IJNSA_ILi2EEESC_SC_EEENS5_IJSC_NSA_ILi0EEESX_EEEEENS5_IJNS4_10UnderscoreES10_S10_EEEEENS4_13SM90_TMA_LOADENS4_14ComposedLayoutINS4_7SwizzleILi2ELi4ELi3EEENS4_18smem_ptr_flag_bitsILi8EEENSU_INS5_IJNSA_ILi8EEESI_EEENS5_IJSI_SC_EEEEEEEvNS4_8identityENS4_23SM90_TMA_LOAD_MULTICASTES1D_vS1E_EENS_8epilogue10collective6detail29Sm90TmaWarpSpecializedAdapterINS1I_15DefaultEpilogueISK_SL_SL_NS1H_6thread17LinearCombinationISK_Li1EffLNS1M_9ScaleType4KindE0ELNS_15FloatRoundStyleE2ESK_EENS1_15EpilogueDefaultEEEEEvvEEEEvNT_6ParamsE --------------------------
	.section	.nv.info._ZN7cutlass13device_kernelINS_4gemm6kernel13GemmUniversalIN4cute5tupleIJiiiiEEENS1_10collective13CollectiveMmaINS1_37MainloopSm90TmaGmmaWarpSpecializedFP8ILi9ENS5_IJNS4_1CILi4EEENSA_ILi1EEESC_EEENS1_35KernelTmaWarpSpecializedCooperativeEEENS5_IJNSA_ILi128EEENSA_ILi256EEENSA_ILi64EEEEEENS_12float_e4m3_tENS5_IJlSC_lEEESK_SL_NS4_8TiledMMAINS4_8MMA_AtomIJNS4_4SM904GMMA31MMA_64x256x32_F32E4M3E4M3_SS_TNILNSP_7ScaleInE1ELSR_1EEEEEENS4_6LayoutINS5_IJNSA_ILi2EEESC_SC_EEENS5_IJSC_NSA_ILi0EEESX_EEEEENS5_IJNS4_10UnderscoreES10_S10_EEEEENS4_13SM90_TMA_LOADENS4_14ComposedLayoutINS4_7SwizzleILi2ELi4ELi3EEENS4_18smem_ptr_flag_bitsILi8EEENSU_INS5_IJNSA_ILi8EEESI_EEENS5_IJSI_SC_EEEEEEEvNS4_8identityENS4_23SM90_TMA_LOAD_MULTICASTES1D_vS1E_EENS_8epilogue10collective6detail29Sm90TmaWarpSpecializedAdapterINS1I_15DefaultEpilogueISK_SL_SL_NS1H_6thread17LinearCombinationISK_Li1EffLNS1M_9ScaleType4KindE0ELNS_15FloatRoundStyleE2ESK_EENS1_15EpilogueDefaultEEEEEvvEEEEvNT_6ParamsE,"",@"SHT_CUDA_INFO"
	.sectionflags	@""
	.align	4


	//----- nvinfo : EIATTR_CUDA_API_VERSION
	.align		4
        /*0000*/ 	.byte	0x04, 0x37
        /*0002*/ 	.short	(.L_18 - .L_17)
.L_17:
        /*0004*/ 	.word	0x00000082


	//----- nvinfo : EIATTR_KPARAM_INFO
	.align		4
.L_18:
        /*0008*/ 	.byte	0x04, 0x17
        /*000a*/ 	.short	(.L_20 - .L_19)
.L_19:
        /*000c*/ 	.word	0x00000000
        /*0010*/ 	.short	0x0000
        /*0012*/ 	.short	0x0070
        /*0014*/ 	.byte	0x00, 0xf0, 0x01, 0x10


	//----- nvinfo : EIATTR_SPARSE_MMA_MASK
	.align		4
.L_20:
        /*0018*/ 	.byte	0x03, 0x50
        /*001a*/ 	.short	0x0000


	//----- nvinfo : EIATTR_MAXREG_COUNT
	.align		4
        /*001c*/ 	.byte	0x03, 0x1b
        /*001e*/ 	.short	0x00a8


	//----- nvinfo : EIATTR_NUM_BARRIERS
	.align		4
        /*0020*/ 	.byte	0x02, 0x4c
        /*0022*/ 	.byte	0x01
	.zero		1


	//----- nvinfo : EIATTR_ANNOTATIONS
	.align		4
        /*0024*/ 	.byte	0x04, 0x55
        /*0026*/ 	.short	(.L_22 - .L_21)


	//   ....[0]....
.L_21:
        /*0028*/ 	.word	0x00000001
        /*002c*/ 	.byte	0x00, 0x08, 0x00, 0x00, 0x01, 0x00, 0x00, 0x00, 0xf0, 0x08, 0x00, 0x00, 0x01, 0x00, 0x00, 0x00
        /* <DEDUP_REMOVED lines=198> */
        /*0c9c*/ 	.byte	0x10, 0x07, 0x01, 0x00


	//----- nvinfo : EIATTR_MERCURY_ISA_VERSION
	.align		4
.L_22:
        /*0ca0*/ 	.byte	0x03, 0x5f
        /*0ca2*/ 	.short	0x0101


	//----- nvinfo : EIATTR_INT_WARP_WIDE_INSTR_OFFSETS
	.align		4
        /*0ca4*/ 	.byte	0x04, 0x31
        /*0ca6*/ 	.short	(.L_24 - .L_23)


	//   ....[0]....
.L_23:
        /*0ca8*/ 	.word	0x00000640


	//   ....[1]....
        /*0cac*/ 	.word	0x00000650


	//   ....[2]....
        /*0cb0*/ 	.word	0x000007d0


	//----- nvinfo : EIATTR_COOP_GROUP_MASK_REGIDS
	.align		4
.L_24:
        /*0cb4*/ 	.byte	0x04, 0x29
        /*0cb6*/ 	.short	(.L_26 - .L_25)


	//   ....[0]....
.L_25:
        /*0cb8*/ 	.word	0xffffffff


	//   ....[1]....
        /*0cbc*/ 	.word	0xffffffff


	//   ....[2]....
        /*0cc0*/ 	.word	0xffffffff


	//   ....[3]....
        /*0cc4*/ 	.word	0xffffffff


	//   ....[4]....
        /*0cc8*/ 	.word	0xffffffff


	//   ....[5]....
        /*0ccc*/ 	.word	0xffffffff


	//----- nvinfo : EIATTR_COOP_GROUP_INSTR_OFFSETS
	.align		4
.L_26:
        /*0cd0*/ 	.byte	0x04, 0x28
        /*0cd2*/ 	.short	(.L_28 - .L_27)


	//   ....[0]....
.L_27:
        /*0cd4*/ 	.word	0x00000070


	//   ....[1]....
        /*0cd8*/ 	.word	0x00000080


	//   ....[2]....
        /*0cdc*/ 	.word	0x000001a0


	//   ....[3]....
        /*0ce0*/ 	.word	0x000004a0


	//   ....[4]....
        /*0ce4*/ 	.word	0x00000930


	//   ....[5]....
        /*0ce8*/ 	.word	0x000016b0


	//----- nvinfo : EIATTR_REG_RECONFIG
	.align		4
.L_28:
        /*0cec*/ 	.byte	0x01, 0x54
	.zero		2


	//----- nvinfo : EIATTR_MBARRIER_INSTR_OFFSETS
	.align		4
        /*0cf0*/ 	.byte	0x04, 0x39
        /*0cf2*/ 	.short	(.L_30 - .L_29)


	//   ....[0]....
.L_29:
        /*0cf4*/ 	.word	0x00000360
        /*0cf8*/ 	.word	0x000000ff
        /*0cfc*/ 	.word	0x00000000
        /*0d00*/ 	.short	0x0100
        /*0d02*/ 	.byte	0x09
	.zero		1


	//   ....[1]....
        /*0d04*/ 	.word	0x00000370
        /*0d08*/ 	.word	0x000000ff
        /*0d0c*/ 	.word	0x00000048
        /*0d10*/ 	.short	0x0100
        /*0d12*/ 	.byte	0x09
	.zero		1


	//   ....[2]....
        /*0d14*/ 	.word	0x00000380
        /*0d18*/ 	.word	0x000000ff
        /*0d1c*/ 	.word	0x00000008
        /*0d20*/ 	.short	0x0100
        /*0d22*/ 	.byte	0x09
	.zero		1


	//   ....[3]....
        /*0d24*/ 	.word	0x00000390
        /*0d28*/ 	.word	0x000000ff
        /*0d2c*/ 	.word	0x00000050
        /*0d30*/ 	.short	0x0100
        /*0d32*/ 	.byte	0x09
	.zero		1


	//   ....[4]....
        /*0d34*/ 	.word	0x000003a0
        /*0d38*/ 	.word	0x000000ff
        /*0d3c*/ 	.word	0x00000010
        /*0d40*/ 	.short	0x0100
        /*0d42*/ 	.byte	0x09
	.zero		1


	//   ....[5]....
        /*0d44*/ 	.word	0x000003b0
        /*0d48*/ 	.word	0x000000ff
        /*0d4c*/ 	.word	0x00000058
        /*0d50*/ 	.short	0x0100
        /*0d52*/ 	.byte	0x09
	.zero		1


	//   ....[6]....
        /*0d54*/ 	.word	0x000003c0
        /*0d58*/ 	.word	0x000000ff
        /*0d5c*/ 	.word	0x00000018
        /*0d60*/ 	.short	0x0100
        /*0d62*/ 	.byte	0x09
	.zero		1


	//   ....[7]....
        /*0d64*/ 	.word	0x000003d0
        /*0d68*/ 	.word	0x000000ff
        /*0d6c*/ 	.word	0x00000060
        /*0d70*/ 	.short	0x0100
        /*0d72*/ 	.byte	0x09
	.zero		1


	//   ....[8]....
        /*0d74*/ 	.word	0x000003e0
        /*0d78*/ 	.word	0x000000ff
        /*0d7c*/ 	.word	0x00000020
        /*0d80*/ 	.short	0x0100
        /*0d82*/ 	.byte	0x09
	.zero		1


	//   ....[9]....
        /*0d84*/ 	.word	0x000003f0
        /*0d88*/ 	.word	0x000000ff
        /*0d8c*/ 	.word	0x00000068
        /*0d90*/ 	.short	0x0100
        /*0d92*/ 	.byte	0x09
	.zero		1


	//   ....[10]....
        /*0d94*/ 	.word	0x00000400
        /*0d98*/ 	.word	0x000000ff
        /*0d9c*/ 	.word	0x00000028
        /*0da0*/ 	.short	0x0100
        /*0da2*/ 	.byte	0x09
	.zero		1


	//   ....[11]....
        /*0da4*/ 	.word	0x00000410
        /*0da8*/ 	.word	0x000000ff
        /*0dac*/ 	.word	0x00000070
        /*0db0*/ 	.short	0x0100
        /*0db2*/ 	.byte	0x09
	.zero		1


	//   ....[12]....
        /*0db4*/ 	.word	0x00000420
        /*0db8*/ 	.word	0x000000ff
        /*0dbc*/ 	.word	0x00000030
        /*0dc0*/ 	.short	0x0100
        /*0dc2*/ 	.byte	0x09
	.zero		1


	//   ....[13]....
        /*0dc4*/ 	.word	0x00000430
        /*0dc8*/ 	.word	0x000000ff
        /*0dcc*/ 	.word	0x00000078
        /*0dd0*/ 	.short	0x0100
        /*0dd2*/ 	.byte	0x09
	.zero		1


	//   ....[14]....
        /*0dd4*/ 	.word	0x00000440
        /*0dd8*/ 	.word	0x000000ff
        /*0ddc*/ 	.word	0x00000038
        /*0de0*/ 	.short	0x0100
        /*0de2*/ 	.byte	0x09
	.zero		1


	//   ....[15]....
        /*0de4*/ 	.word	0x00000450
        /*0de8*/ 	.word	0x000000ff
        /*0dec*/ 	.word	0x00000080
        /*0df0*/ 	.short	0x0100
        /*0df2*/ 	.byte	0x09
	.zero		1


	//   ....[16]....
        /*0df4*/ 	.word	0x00000460
        /*0df8*/ 	.word	0x000000ff
        /*0dfc*/ 	.word	0x00000040
        /*0e00*/ 	.short	0x0100
        /*0e02*/ 	.byte	0x09
	.zero		1


	//   ....[17]....
        /*0e04*/ 	.word	0x00000470
        /*0e08*/ 	.word	0x000000ff
        /*0e0c*/ 	.word	0x00000088
        /*0e10*/ 	.short	0x0100
        /*0e12*/ 	.byte	0x09
	.zero		1


	//   ....[18]....
        /*0e14*/ 	.word	0x00000850
        /*0e18*/ 	.word	0x000000ff
        /*0e1c*/ 	.word	0x000000a0
        /*0e20*/ 	.short	0x0100
        /*0e22*/ 	.byte	0x06
	.zero		1


	//   ....[19]....
        /*0e24*/ 	.word	0x000008b0
        /*0e28*/ 	.word	0x000000ff
        /*0e2c*/ 	.word	0x000000a8
        /*0e30*/ 	.short	0x0100
        /*0e32*/ 	.byte	0x06
	.zero		1


	//   ....[20]....
        /*0e34*/ 	.word	0x00001ec0
        /*0e38*/ 	.word	0x000000ff
        /*0e3c*/ 	.word	0x00000000
        /*0e40*/ 	.short	0x010a
        /*0e42*/ 	.byte	0x06
	.zero		1


	//   ....[21]....
        /*0e44*/ 	.word	0x00001f00
        /*0e48*/ 	.word	0x000000ff
        /*0e4c*/ 	.word	0x00000000
        /*0e50*/ 	.short	0x010a
        /*0e52*/ 	.byte	0x06
	.zero		1


	//   ....[22]....
        /*0e54*/ 	.word	0x00003110
        /*0e58*/ 	.word	0x000000ff
        /*0e5c*/ 	.word	0x00000000
        /*0e60*/ 	.short	0x010a
        /*0e62*/ 	.byte	0x09
	.zero		1


	//   ....[23]....
        /*0e64*/ 	.word	0x00003150
        /*0e68*/ 	.word	0x000000ff
        /*0e6c*/ 	.word	0x00000000
        /*0e70*/ 	.short	0x010a
        /*0e72*/ 	.byte	0x09
	.zero		1


	//   ....[24]....
        /*0e74*/ 	.word	0x000041e0
        /*0e78*/ 	.word	0x000000e5
        /*0e7c*/ 	.word	0x00000000
        /*0e80*/ 	.short	0x0101
        /*0e82*/ 	.byte	0x3f
	.zero		1


	//   ....[25]....
        /*0e84*/ 	.word	0x00005400
        /*0e88*/ 	.word	0x00000018
        /*0e8c*/ 	.word	0x00000000
        /*0e90*/ 	.short	0x0101
        /*0e92*/ 	.byte	0x3f
	.zero		1


	//   ....[26]....
        /*0e94*/ 	.word	0x0000f640
        /*0e98*/ 	.word	0x0000000d
        /*0e9c*/ 	.word	0x00000048
        /*0ea0*/ 	.short	0x010a
        /*0ea2*/ 	.byte	0x3f
	.zero		1


	//   ....[27]....
        /*0ea4*/ 	.word	0x0000fa20
        /*0ea8*/ 	.word	0x00000004
        /*0eac*/ 	.word	0x000000a8
        /*0eb0*/ 	.short	0x0101
        /*0eb2*/ 	.byte	0x3f
	.zero		1


	//   ....[28]....
        /*0eb4*/ 	.word	0x00010190
        /*0eb8*/ 	.word	0x00000005
        /*0ebc*/ 	.word	0x00000000
        /*0ec0*/ 	.short	0x010a
        /*0ec2*/ 	.byte	0x3f
	.zero		1


	//   ....[29]....
        /*0ec4*/ 	.word	0x00010210
        /*0ec8*/ 	.word	0x00000007
        /*0ecc*/ 	.word	0x00000000
        /*0ed0*/ 	.short	0x010a
        /*0ed2*/ 	.byte	0x3f
	.zero		1


	//   ....[30]....
        /*0ed4*/ 	.word	0x000102a0
        /*0ed8*/ 	.word	0x00000006
        /*0edc*/ 	.word	0x00000000
        /*0ee0*/ 	.short	0x010a
        /*0ee2*/ 	.byte	0x3f
	.zero		1


	//   ....[31]....
        /*0ee4*/ 	.word	0x00010330
        /*0ee8*/ 	.word	0x00000007
        /*0eec*/ 	.word	0x00000000
        /*0ef0*/ 	.short	0x010a
        /*0ef2*/ 	.byte	0x3f
	.zero		1


	//   ....[32]....
        /*0ef4*/ 	.word	0x000103c0
        /*0ef8*/ 	.word	0x00000006
        /*0efc*/ 	.word	0x00000000
        /*0f00*/ 	.short	0x010a
        /*0f02*/ 	.byte	0x3f
	.zero		1


	//   ....[33]....
        /*0f04*/ 	.word	0x00010450
        /*0f08*/ 	.word	0x00000007
        /*0f0c*/ 	.word	0x00000000
        /*0f10*/ 	.short	0x010a
        /*0f12*/ 	.byte	0x3f
	.zero		1


	//   ....[34]....
        /*0f14*/ 	.word	0x000104e0
        /*0f18*/ 	.word	0x00000006
        /*0f1c*/ 	.word	0x00000000
        /*0f20*/ 	.short	0x010a
        /*0f22*/ 	.byte	0x3f
	.zero		1


	//   ....[35]....
        /*0f24*/ 	.word	0x00010570
        /*0f28*/ 	.word	0x00000007
        /*0f2c*/ 	.word	0x00000000
        /*0f30*/ 	.short	0x010a
        /*0f32*/ 	.byte	0x3f
	.zero		1


	//   ....[36]....
        /*0f34*/ 	.word	0x00010600
        /*0f38*/ 	.word	0x00000003
        /*0f3c*/ 	.word	0x00000000
        /*0f40*/ 	.short	0x010a
        /*0f42*/ 	.byte	0x3f
	.zero		1


	//   ....[37]....
        /*0f44*/ 	.word	0x00010670
        /*0f48*/ 	.word	0x00000003
        /*0f4c*/ 	.word	0x00000000
        /*0f50*/ 	.short	0x010a
        /*0f52*/ 	.byte	0x3f
	.zero		1


	//   ....[38]....
        /*0f54*/ 	.word	0x000106e0
        /*0f58*/ 	.word	0x00000000
        /*0f5c*/ 	.word	0x00000000
        /*0f60*/ 	.short	0x010a
        /*0f62*/ 	.byte	0x3f
	.zero		1


	//   ....[39]....
        /*0f64*/ 	.word	0x000107c0
        /*0f68*/ 	.word	0x0000000d
        /*0f6c*/ 	.word	0x00000048
        /*0f70*/ 	.short	0x010a
        /*0f72*/ 	.byte	0x3f
	.zero		1


	//   ....[40]....
        /*0f74*/ 	.word	0x00010890
        /*0f78*/ 	.word	0x00000005
        /*0f7c*/ 	.word	0x00000000
        /*0f80*/ 	.short	0x010a
        /*0f82*/ 	.byte	0x3f
	.zero		1


	//   ....[41]....
        /*0f84*/ 	.word	0x000108e0
        /*0f88*/ 	.word	0x00000007
        /*0f8c*/ 	.word	0x00000000
        /*0f90*/ 	.short	0x010a
        /*0f92*/ 	.byte	0x3f
	.zero		1


	//   ....[42]....
        /*0f94*/ 	.word	0x00010930
        /*0f98*/ 	.word	0x00000006
        /*0f9c*/ 	.word	0x00000000
        /*0fa0*/ 	.short	0x010a
        /*0fa2*/ 	.byte	0x3f
	.zero		1


	//   ....[43]....
        /*0fa4*/ 	.word	0x00010980
        /*0fa8*/ 	.word	0x00000007
        /*0fac*/ 	.word	0x00000000
        /*0fb0*/ 	.short	0x010a
        /*0fb2*/ 	.byte	0x3f
	.zero		1


	//   ....[44]....
        /*0fb4*/ 	.word	0x000109d0
        /*0fb8*/ 	.word	0x00000006
        /*0fbc*/ 	.word	0x00000000
        /*0fc0*/ 	.short	0x010a
        /*0fc2*/ 	.byte	0x3f
	.zero		1


	//   ....[45]....
        /*0fc4*/ 	.word	0x00010a20
        /*0fc8*/ 	.word	0x00000007
        /*0fcc*/ 	.word	0x00000000
        /*0fd0*/ 	.short	0x010a
        /*0fd2*/ 	.byte	0x3f
	.zero		1


	//   ....[46]....
        /*0fd4*/ 	.word	0x00010a70
        /*0fd8*/ 	.word	0x00000006
        /*0fdc*/ 	.word	0x00000000
        /*0fe0*/ 	.short	0x010a
        /*0fe2*/ 	.byte	0x3f
	.zero		1


	//   ....[47]....
        /*0fe4*/ 	.word	0x00010ac0
        /*0fe8*/ 	.word	0x00000007
        /*0fec*/ 	.word	0x00000000
        /*0ff0*/ 	.short	0x010a
        /*0ff2*/ 	.byte	0x3f
	.zero		1


	//----- nvinfo : EIATTR_NUM_MBARRIERS
	.align		4
.L_30:
        /*0ff4*/ 	.byte	0x03, 0x38
        /*0ff6*/ 	.short	0x0014


	//----- nvinfo : EIATTR_EXIT_INSTR_OFFSETS
	.align		4
        /*0ff8*/ 	.byte	0x04, 0x1c
        /*0ffa*/ 	.short	(.L_32 - .L_31)


	//   ....[0]....
.L_31:
        /*0ffc*/ 	.word	0x00000ac0


	//   ....[1]....
        /*1000*/ 	.word	0x00001350


	//   ....[2]....
        /*1004*/ 	.word	0x0000ed20


	//   ....[3]....
        /*1008*/ 	.word	0x0000f2b0


	//   ....[4]....
        /*100c*/ 	.word	0x00010650


	//----- nvinfo : EIATTR_MAX_THREADS
	.align		4
.L_32:
        /*1010*/ 	.byte	0x04, 0x05
        /*1012*/ 	.short	(.L_34 - .L_33)
.L_33:
        /*1014*/ 	.word	0x00000180
        /*1018*/ 	.word	0x00000001
        /*101c*/ 	.word	0x00000001


	//----- nvinfo : EIATTR_CRS_STACK_SIZE
	.align		4
.L_34:
        /*1020*/ 	.byte	0x04, 0x1e
        /*1022*/ 	.short	(.L_36 - .L_35)
.L_35:
        /*1024*/ 	.word	0x00000000


	//----- nvinfo : EIATTR_CBANK_PARAM_SIZE
	.align		4
.L_36:
        /*1028*/ 	.byte	0x03, 0x19
        /*102a*/ 	.short	0x0470


	//----- nvinfo : EIATTR_PARAM_CBANK
	.align		4
        /*102c*/ 	.byte	0x04, 0x0a
        /*102e*/ 	.short	(.L_38 - .L_37)
	.align		4
.L_37:
        /*1030*/ 	.word	index@(.nv.constant0._ZN7cutlass13device_kernelINS_4gemm6kernel13GemmUniversalIN4cute5tupleIJiiiiEEENS1_10collective13CollectiveMmaINS1_37MainloopSm90TmaGmmaWarpSpecializedFP8ILi9ENS5_IJNS4_1CILi4EEENSA_ILi1EEESC_EEENS1_35KernelTmaWarpSpecializedCooperativeEEENS5_IJNSA_ILi128EEENSA_ILi256EEENSA_ILi64EEEEEENS_12float_e4m3_tENS5_IJlSC_lEEESK_SL_NS4_8TiledMMAINS4_8MMA_AtomIJNS4_4SM904GMMA31MMA_64x256x32_F32E4M3E4M3_SS_TNILNSP_7ScaleInE1ELSR_1EEEEEENS4_6LayoutINS5_IJNSA_ILi2EEESC_SC_EEENS5_IJSC_NSA_ILi0EEESX_EEEEENS5_IJNS4_10UnderscoreES10_S10_EEEEENS4_13SM90_TMA_LOADENS4_14ComposedLayoutINS4_7SwizzleILi2ELi4ELi3EEENS4_18smem_ptr_flag_bitsILi8EEENSU_INS5_IJNSA_ILi8EEESI_EEENS5_IJSI_SC_EEEEEEEvNS4_8identityENS4_23SM90_TMA_LOAD_MULTICASTES1D_vS1E_EENS_8epilogue10collective6detail29Sm90TmaWarpSpecializedAdapterINS1I_15DefaultEpilogueISK_SL_SL_NS1H_6thread17LinearCombinationISK_Li1EffLNS1M_9ScaleType4KindE0ELNS_15FloatRoundStyleE2ESK_EENS1_15EpilogueDefaultEEEEEvvEEEEvNT_6ParamsE)
        /*1034*/ 	.short	0x0210
        /*1036*/ 	.short	0x0470


	//----- nvinfo : EIATTR_SW_WAR
	.align		4
.L_38:
        /*1038*/ 	.byte	0x04, 0x36
        /*103a*/ 	.short	(.L_40 - .L_39)
.L_39:
        /*103c*/ 	.word	0x00000008
.L_40:


//--------------------- .nv.callgraph             --------------------------
	.section	.nv.callgraph,"",@"SHT_CUDA_CALLGRAPH"
	.align	4
	.sectionentsize	8
	.align		4
        /*0000*/ 	.word	0x00000000
	.align		4
        /*0004*/ 	.word	0xffffffff
	.align		4
        /*0008*/ 	.word	0x00000000
	.align		4
        /*000c*/ 	.word	0xfffffffe
	.align		4
        /*0010*/ 	.word	0x00000000
	.align		4
        /*0014*/ 	.word	0xfffffffd
	.align		4
        /*0018*/ 	.word	0x00000000
	.align		4
        /*001c*/ 	.word	0xfffffffc


//--------------------- .nv.constant4             --------------------------
	.section	.nv.constant4,"a",@progbits
	.align	8
	.align		8
.nv.constant4:
        /*0000*/ 	.dword	_ZN40_INTERNAL_d38ce492_4_k_cu_bfb33dc4_194424cuda3std3__45__cpo5beginE
	.align		8
        /*0008*/ 	.dword	_ZN40_INTERNAL_d38ce492_4_k_cu_bfb33dc4_194424cuda3std3__45__cpo3endE
	.align		8
        /*0010*/ 	.dword	_ZN40_INTERNAL_d38ce492_4_k_cu_bfb33dc4_194424cuda3std3__45__cpo6cbeginE
	.align		8
        /*0018*/ 	.dword	_ZN40_INTERNAL_d38ce492_4_k_cu_bfb33dc4_194424cuda3std3__45__cpo4cendE
	.align		8
        /*0020*/ 	.dword	_ZN40_INTERNAL_d38ce492_4_k_cu_bfb33dc4_194424cuda3std3__442_GLOBAL__N__d38ce492_4_k_cu_bfb33dc4_194426ignoreE
	.align		8
        /*0028*/ 	.dword	_ZN40_INTERNAL_d38ce492_4_k_cu_bfb33dc4_194424cuda3std3__419piecewise_constructE
	.align		8
        /*0030*/ 	.dword	_ZN40_INTERNAL_d38ce492_4_k_cu_bfb33dc4_194424cuda3std3__48in_placeE
	.align		8
        /*0038*/ 	.dword	_ZN40_INTERNAL_d38ce492_4_k_cu_bfb33dc4_194424cuda3std6ranges3__45__cpo4swapE
	.align		8
        /*0040*/ 	.dword	_ZN40_INTERNAL_d38ce492_4_k_cu_bfb33dc4_194424cuda3std6ranges3__45__cpo9iter_moveE
	.align		8
        /*0048*/ 	.dword	_ZN40_INTERNAL_d38ce492_4_k_cu_bfb33dc4_194424cute7productE
	.align		8
        /*0050*/ 	.dword	_ZN40_INTERNAL_d38ce492_4_k_cu_bfb33dc4_194424cute1_E


//--------------------- .text._ZN7cutlass13device_kernelINS_4gemm6kernel13GemmUniversalIN4cute5tupleIJiiiiEEENS1_10collective13CollectiveMmaINS1_37MainloopSm90TmaGmmaWarpSpecializedFP8ILi9ENS5_IJNS4_1CILi4EEENSA_ILi1EEESC_EEENS1_35KernelTmaWarpSpecializedCooperativeEEENS5_IJNSA_ILi128EEENSA_ILi256EEENSA_ILi64EEEEEENS_12float_e4m3_tENS5_IJlSC_lEEESK_SL_NS4_8TiledMMAINS4_8MMA_AtomIJNS4_4SM904GMMA31MMA_64x256x32_F32E4M3E4M3_SS_TNILNSP_7ScaleInE1ELSR_1EEEEEENS4_6LayoutINS5_IJNSA_ILi2EEESC_SC_EEENS5_IJSC_NSA_ILi0EEESX_EEEEENS5_IJNS4_10UnderscoreES10_S10_EEEEENS4_13SM90_TMA_LOADENS4_14ComposedLayoutINS4_7SwizzleILi2ELi4ELi3EEENS4_18smem_ptr_flag_bitsILi8EEENSU_INS5_IJNSA_ILi8EEESI_EEENS5_IJSI_SC_EEEEEEEvNS4_8identityENS4_23SM90_TMA_LOAD_MULTICASTES1D_vS1E_EENS_8epilogue10collective6detail29Sm90TmaWarpSpecializedAdapterINS1I_15DefaultEpilogueISK_SL_SL_NS1H_6thread17LinearCombinationISK_Li1EffLNS1M_9ScaleType4KindE0ELNS_15FloatRoundStyleE2ESK_EENS1_15EpilogueDefaultEEEEEvvEEEEvNT_6ParamsE --------------------------
	.section	.text._ZN7cutlass13device_kernelINS_4gemm6kernel13GemmUniversalIN4cute5tupleIJiiiiEEENS1_10collective13CollectiveMmaINS1_37MainloopSm90TmaGmmaWarpSpecializedFP8ILi9ENS5_IJNS4_1CILi4EEENSA_ILi1EEESC_EEENS1_35KernelTmaWarpSpecializedCooperativeEEENS5_IJNSA_ILi128EEENSA_ILi256EEENSA_ILi64EEEEEENS_12float_e4m3_tENS5_IJlSC_lEEESK_SL_NS4_8TiledMMAINS4_8MMA_AtomIJNS4_4SM904GMMA31MMA_64x256x32_F32E4M3E4M3_SS_TNILNSP_7ScaleInE1ELSR_1EEEEEENS4_6LayoutINS5_IJNSA_ILi2EEESC_SC_EEENS5_IJSC_NSA_ILi0EEESX_EEEEENS5_IJNS4_10UnderscoreES10_S10_EEEEENS4_13SM90_TMA_LOADENS4_14ComposedLayoutINS4_7SwizzleILi2ELi4ELi3EEENS4_18smem_ptr_flag_bitsILi8EEENSU_INS5_IJNSA_ILi8EEESI_EEENS5_IJSI_SC_EEEEEEEvNS4_8identityENS4_23SM90_TMA_LOAD_MULTICASTES1D_vS1E_EENS_8epilogue10collective6detail29Sm90TmaWarpSpecializedAdapterINS1I_15DefaultEpilogueISK_SL_SL_NS1H_6thread17LinearCombinationISK_Li1EffLNS1M_9ScaleType4KindE0ELNS_15FloatRoundStyleE2ESK_EENS1_15EpilogueDefaultEEEEEvvEEEEvNT_6ParamsE,"ax",@progbits
	.align	128
.text._ZN7cutlass13device_kernelINS_4gemm6kernel13GemmUniversalIN4cute5tupleIJiiiiEEENS1_10collective13CollectiveMmaINS1_37MainloopSm90TmaGmmaWarpSpecializedFP8ILi9ENS5_IJNS4_1CILi4EEENSA_ILi1EEESC_EEENS1_35KernelTmaWarpSpecializedCooperativeEEENS5_IJNSA_ILi128EEENSA_ILi256EEENSA_ILi64EEEEEENS_12float_e4m3_tENS5_IJlSC_lEEESK_SL_NS4_8TiledMMAINS4_8MMA_AtomIJNS4_4SM904GMMA31MMA_64x256x32_F32E4M3E4M3_SS_TNILNSP_7ScaleInE1ELSR_1EEEEEENS4_6LayoutINS5_IJNSA_ILi2EEESC_SC_EEENS5_IJSC_NSA_ILi0EEESX_EEEEENS5_IJNS4_10UnderscoreES10_S10_EEEEENS4_13SM90_TMA_LOADENS4_14ComposedLayoutINS4_7SwizzleILi2ELi4ELi3EEENS4_18smem_ptr_flag_bitsILi8EEENSU_INS5_IJNSA_ILi8EEESI_EEENS5_IJSI_SC_EEEEEEEvNS4_8identityENS4_23SM90_TMA_LOAD_MULTICASTES1D_vS1E_EENS_8epilogue10collective6detail29Sm90TmaWarpSpecializedAdapterINS1I_15DefaultEpilogueISK_SL_SL_NS1H_6thread17LinearCombinationISK_Li1EffLNS1M_9ScaleType4KindE0ELNS_15FloatRoundStyleE2ESK_EENS1_15EpilogueDefaultEEEEEvvEEEEvNT_6ParamsE:
        .type           _ZN7cutlass13device_kernelINS_4gemm6kernel13GemmUniversalIN4cute5tupleIJiiiiEEENS1_10collective13CollectiveMmaINS1_37MainloopSm90TmaGmmaWarpSpecializedFP8ILi9ENS5_IJNS4_1CILi4EEENSA_ILi1EEESC_EEENS1_35KernelTmaWarpSpecializedCooperativeEEENS5_IJNSA_ILi128EEENSA_ILi256EEENSA_ILi64EEEEEENS_12float_e4m3_tENS5_IJlSC_lEEESK_SL_NS4_8TiledMMAINS4_8MMA_AtomIJNS4_4SM904GMMA31MMA_64x256x32_F32E4M3E4M3_SS_TNILNSP_7ScaleInE1ELSR_1EEEEEENS4_6LayoutINS5_IJNSA_ILi2EEESC_SC_EEENS5_IJSC_NSA_ILi0EEESX_EEEEENS5_IJNS4_10UnderscoreES10_S10_EEEEENS4_13SM90_TMA_LOADENS4_14ComposedLayoutINS4_7SwizzleILi2ELi4ELi3EEENS4_18smem_ptr_flag_bitsILi8EEENSU_INS5_IJNSA_ILi8EEESI_EEENS5_IJSI_SC_EEEEEEEvNS4_8identityENS4_23SM90_TMA_LOAD_MULTICASTES1D_vS1E_EENS_8epilogue10collective6detail29Sm90TmaWarpSpecializedAdapterINS1I_15DefaultEpilogueISK_SL_SL_NS1H_6thread17LinearCombinationISK_Li1EffLNS1M_9ScaleType4KindE0ELNS_15FloatRoundStyleE2ESK_EENS1_15EpilogueDefaultEEEEEvvEEEEvNT_6ParamsE,@function
        .size           _ZN7cutlass13device_kernelINS_4gemm6kernel13GemmUniversalIN4cute5tupleIJiiiiEEENS1_10collective13CollectiveMmaINS1_37MainloopSm90TmaGmmaWarpSpecializedFP8ILi9ENS5_IJNS4_1CILi4EEENSA_ILi1EEESC_EEENS1_35KernelTmaWarpSpecializedCooperativeEEENS5_IJNSA_ILi128EEENSA_ILi256EEENSA_ILi64EEEEEENS_12float_e4m3_tENS5_IJlSC_lEEESK_SL_NS4_8TiledMMAINS4_8MMA_AtomIJNS4_4SM904GMMA31MMA_64x256x32_F32E4M3E4M3_SS_TNILNSP_7ScaleInE1ELSR_1EEEEEENS4_6LayoutINS5_IJNSA_ILi2EEESC_SC_EEENS5_IJSC_NSA_ILi0EEESX_EEEEENS5_IJNS4_10UnderscoreES10_S10_EEEEENS4_13SM90_TMA_LOADENS4_14ComposedLayoutINS4_7SwizzleILi2ELi4ELi3EEENS4_18smem_ptr_flag_bitsILi8EEENSU_INS5_IJNSA_ILi8EEESI_EEENS5_IJSI_SC_EEEEEEEvNS4_8identityENS4_23SM90_TMA_LOAD_MULTICASTES1D_vS1E_EENS_8epilogue10collective6detail29Sm90TmaWarpSpecializedAdapterINS1I_15DefaultEpilogueISK_SL_SL_NS1H_6thread17LinearCombinationISK_Li1EffLNS1M_9ScaleType4KindE0ELNS_15FloatRoundStyleE2ESK_EENS1_15EpilogueDefaultEEEEEvvEEEEvNT_6ParamsE,(.L_x_345 - _ZN7cutlass13device_kernelINS_4gemm6kernel13GemmUniversalIN4cute5tupleIJiiiiEEENS1_10collective13CollectiveMmaINS1_37MainloopSm90TmaGmmaWarpSpecializedFP8ILi9ENS5_IJNS4_1CILi4EEENSA_ILi1EEESC_EEENS1_35KernelTmaWarpSpecializedCooperativeEEENS5_IJNSA_ILi128EEENSA_ILi256EEENSA_ILi64EEEEEENS_12float_e4m3_tENS5_IJlSC_lEEESK_SL_NS4_8TiledMMAINS4_8MMA_AtomIJNS4_4SM904GMMA31MMA_64x256x32_F32E4M3E4M3_SS_TNILNSP_7ScaleInE1ELSR_1EEEEEENS4_6LayoutINS5_IJNSA_ILi2EEESC_SC_EEENS5_IJSC_NSA_ILi0EEESX_EEEEENS5_IJNS4_10UnderscoreES10_S10_EEEEENS4_13SM90_TMA_LOADENS4_14ComposedLayoutINS4_7SwizzleILi2ELi4ELi3EEENS4_18smem_ptr_flag_bitsILi8EEENSU_INS5_IJNSA_ILi8EEESI_EEENS5_IJSI_SC_EEEEEEEvNS4_8identityENS4_23SM90_TMA_LOAD_MULTICASTES1D_vS1E_EENS_8epilogue10collective6detail29Sm90TmaWarpSpecializedAdapterINS1I_15DefaultEpilogueISK_SL_SL_NS1H_6thread17LinearCombinationISK_Li1EffLNS1M_9ScaleType4KindE0ELNS_15FloatRoundStyleE2ESK_EENS1_15EpilogueDefaultEEEEEvvEEEEvNT_6ParamsE)
        .other          _ZN7cutlass13device_kernelINS_4gemm6kernel13GemmUniversalIN4cute5tupleIJiiiiEEENS1_10collective13CollectiveMmaINS1_37MainloopSm90TmaGmmaWarpSpecializedFP8ILi9ENS5_IJNS4_1CILi4EEENSA_ILi1EEESC_EEENS1_35KernelTmaWarpSpecializedCooperativeEEENS5_IJNSA_ILi128EEENSA_ILi256EEENSA_ILi64EEEEEENS_12float_e4m3_tENS5_IJlSC_lEEESK_SL_NS4_8TiledMMAINS4_8MMA_AtomIJNS4_4SM904GMMA31MMA_64x256x32_F32E4M3E4M3_SS_TNILNSP_7ScaleInE1ELSR_1EEEEEENS4_6LayoutINS5_IJNSA_ILi2EEESC_SC_EEENS5_IJSC_NSA_ILi0EEESX_EEEEENS5_IJNS4_10UnderscoreES10_S10_EEEEENS4_13SM90_TMA_LOADENS4_14ComposedLayoutINS4_7SwizzleILi2ELi4ELi3EEENS4_18smem_ptr_flag_bitsILi8EEENSU_INS5_IJNSA_ILi8EEESI_EEENS5_IJSI_SC_EEEEEEEvNS4_8identityENS4_23SM90_TMA_LOAD_MULTICASTES1D_vS1E_EENS_8epilogue10collective6detail29Sm90TmaWarpSpecializedAdapterINS1I_15DefaultEpilogueISK_SL_SL_NS1H_6thread17LinearCombinationISK_Li1EffLNS1M_9ScaleType4KindE0ELNS_15FloatRoundStyleE2ESK_EENS1_15EpilogueDefaultEEEEEvvEEEEvNT_6ParamsE,@"STO_CUDA_ENTRY STV_DEFAULT"
_ZN7cutlass13device_kernelINS_4gemm6kernel13GemmUniversalIN4cute5tupleIJiiiiEEENS1_10collective13CollectiveMmaINS1_37MainloopSm90TmaGmmaWarpSpecializedFP8ILi9ENS5_IJNS4_1CILi4EEENSA_ILi1EEESC_EEENS1_35KernelTmaWarpSpecializedCooperativeEEENS5_IJNSA_ILi128EEENSA_ILi256EEENSA_ILi64EEEEEENS_12float_e4m3_tENS5_IJlSC_lEEESK_SL_NS4_8TiledMMAINS4_8MMA_AtomIJNS4_4SM904GMMA31MMA_64x256x32_F32E4M3E4M3_SS_TNILNSP_7ScaleInE1ELSR_1EEEEEENS4_6LayoutINS5_IJNSA_ILi2EEESC_SC_EEENS5_IJSC_NSA_ILi0EEESX_EEEEENS5_IJNS4_10UnderscoreES10_S10_EEEEENS4_13SM90_TMA_LOADENS4_14ComposedLayoutINS4_7SwizzleILi2ELi4ELi3EEENS4_18smem_ptr_flag_bitsILi8EEENSU_INS5_IJNSA_ILi8EEESI_EEENS5_IJSI_SC_EEEEEEEvNS4_8identityENS4_23SM90_TMA_LOAD_MULTICASTES1D_vS1E_EENS_8epilogue10collective6detail29Sm90TmaWarpSpecializedAdapterINS1I_15DefaultEpilogueISK_SL_SL_NS1H_6thread17LinearCombinationISK_Li1EffLNS1M_9ScaleType4KindE0ELNS_15FloatRoundStyleE2ESK_EENS1_15EpilogueDefaultEEEEEvvEEEEvNT_6ParamsE:
[----:B------:R-:W0:Y:S02]  /*0000*/  LDC R1, c[0x0][0x28] ;  /* 0x00000a00ff017b82 */ /* 0x000e240000000800 */
[----:B0-----:R-:W-:Y:S01]  /*0010*/  VIADD R1, R1, 0xfffffef8 ;  /* 0xfffffef801017836 */ /* 0x001fe20000000000 */
[----:B------:R-:W0:Y:S01]  /*0020*/  S2R R4, SR_TID.X ;  /* 0x0000000000047919 */ /* 0x000e220000002100 */
[----:B------:R-:W-:Y:S01]  /*0030*/  ELECT P0, URZ, PT ;  /* 0x00000000003f782f */ /* 0x000fe20003800000 */
[----:B------:R-:W-:Y:S01]  /*0040*/  BSSY B0, `(.L_x_0) ;  /* 0x0000015000007945 */ /* 0x000fe20003800000 */
[--C-:B0-----:R-:W-:Y:S02]  /*0050*/  SHF.R.U32.HI R0, RZ, 0x5, R4.reuse ;  /* 0x00000005ff007819 */ /* 0x101fe40000011604 */
[----:B------:R-:W-:-:S03]  /*0060*/  SHF.R.U32.HI R2, RZ, 0x7, R4 ;  /* 0x00000007ff027819 */ /* 0x000fc60000011604 */
[----:B------:R-:W0:Y:S04]  /*0070*/  SHFL.IDX PT, R3, R0, RZ, 0x1f ;  /* 0x00001fff00037589 */ /* 0x000e2800000e0000 */
[----:B------:R-:W1:Y:S01]  /*0080*/  SHFL.IDX PT, R2, R2, RZ, 0x1f ;  /* 0x00001fff02027589 */ /* 0x000e6200000e0000 */
[----:B0-----:R-:W-:Y:S02]  /*0090*/  R2UR UR4, R3 ;  /* 0x00000000030472ca */ /* 0x001fe400000e0000 */
[----:B-1----:R-:W-:-:S11]  /*00a0*/  R2UR UR6, R2 ;  /* 0x00000000020672ca */ /* 0x002fd600000e0000 */
[----:B------:R-:W-:Y:S02]  /*00b0*/  USHF.R.S32.HI UR5, URZ, 0x1f, UR4 ;  /* 0x0000001f3f057899 */ /* 0x000fe40008011404 */
[----:B------:R-:W-:Y:S02]  /*00c0*/  ISETP.NE.OR P0, PT, RZ, UR4, !P0 ;  /* 0x00000004ff007c0c */ /* 0x000fe4000c705670 */
[----:B------:R-:W-:-:S04]  /*00d0*/  ULEA.HI UR5, UR5, UR4, URZ, 0x2 ;  /* 0x0000000405057291 */ /* 0x000fc8000f8f103f */
[----:B------:R-:W-:-:S04]  /*00e0*/  ULOP3.LUT UR5, UR5, 0xfffffffc, URZ, 0xc0, !UPT ;  /* 0xfffffffc05057892 */ /* 0x000fc8000f8ec03f */
[----:B------:R-:W-:-:S03]  /*00f0*/  UIADD3 UR8, UR4, -UR5, URZ ;  /* 0x8000000504087290 */ /* 0x000fc6000fffe03f */
[----:B------:R-:W-:Y:S09]  /*0100*/  @P0 BRA `(.L_x_1) ;  /* 0x0000000000200947 */ /* 0x000ff20003800000 */
[----:B------:R-:W-:Y:S02]  /*0110*/  ULDC.64 UR4, c[0x0][0x198] ;  /* 0x0000660000047ab9 */ /* 0x000fe40000000a00 */
[----:B------:R-:W-:Y:S02]  /*0120*/  UIADD3 UR10, UP0, UR4, 0xf0, URZ ;  /* 0x000000f0040a7890 */ /* 0x000fe4000ff1e03f */
[----:B------:R-:W-:Y:S02]  /*0130*/  UIADD3 UR4, UP1, UR4, 0x1f0, URZ ;  /* 0x000001f004047890 */ /* 0x000fe4000ff3e03f */
[----:B------:R-:W-:Y:S02]  /*0140*/  UIADD3.X UR11, URZ, UR5, URZ, UP0, !UPT ;  /* 0x000000053f0b7290 */ /* 0x000fe400087fe43f */
[----:B------:R-:W-:-:S07]  /*0150*/  UIADD3.X UR5, URZ, UR5, URZ, UP1, !UPT ;  /* 0x000000053f057290 */ /* 0x000fce0008ffe43f */
[----:B------:R0:W-:Y:S02]  /*0160*/  UTMACCTL.PF [UR10] ;  /* 0x000000000a0079b9 */ /* 0x0001e40008040000 */
[----:B------:R0:W-:Y:S02]  /*0170*/  UTMACCTL.PF [UR4] ;  /* 0x00000000040079b9 */ /* 0x0001e40008040000 */
[----:B0-----:R-:W-:Y:S01]  /*0180*/  NOP ;  /* 0x0000000000007918 */ /* 0x001fe20000000000 */
.L_x_1:
[----:B------:R-:W-:Y:S05]  /*0190*/  BSYNC B0 ;  /* 0x0000000000007941 */ /* 0x000fea0003800000 */
.L_x_0:
[----:B------:R-:W0:Y:S01]  /*01a0*/  SHFL.IDX PT, R3, R0, RZ, 0x1f ;  /* 0x00001fff00037589 */ /* 0x000e2200000e0000 */
[----:B------:R-:W-:Y:S01]  /*01b0*/  UISETP.NE.AND UP0, UPT, UR8, 0x3, UPT ;  /* 0x000000030800788c */ /* 0x000fe2000bf05270 */
[----:B------:R-:W-:Y:S01]  /*01c0*/  SHF.R.S32.HI R2, RZ, 0x1f, R4 ;  /* 0x0000001fff027819 */ /* 0x000fe20000011404 */
[----:B------:R-:W-:Y:S02]  /*01d0*/  UIADD3 UR10, UR6, -0x1, URZ ;  /* 0xffffffff060a7890 */ /* 0x000fe4000fffe03f */
[----:B------:R-:W-:Y:S01]  /*01e0*/  ISETP.NE.AND P1, PT, RZ, UR6, PT ;  /* 0x00000006ff007c0c */ /* 0x000fe2000bf25270 */
[----:B------:R-:W-:Y:S01]  /*01f0*/  UISETP.EQ.OR UP0, UPT, UR8, URZ, !UP0 ;  /* 0x0000003f0800728c */ /* 0x000fe2000c702670 */
[----:B------:R-:W-:Y:S01]  /*0200*/  LEA.HI R2, R2, R4, RZ, 0x7 ;  /* 0x0000000402027211 */ /* 0x000fe200078f38ff */
[----:B------:R-:W-:Y:S02]  /*0210*/  UISETP.GE.U32.AND UP1, UPT, UR10, 0x2, UPT ;  /* 0x000000020a00788c */ /* 0x000fe4000bf26070 */
[----:B------:R-:W-:-:S04]  /*0220*/  UISETP.EQ.AND UP0, UPT, UR6, URZ, UP0 ;  /* 0x0000003f0600728c */ /* 0x000fc80008702270 */
[----:B------:R-:W-:-:S04]  /*0230*/  USEL UR13, URZ, 0x1, !UP0 ;  /* 0x000000013f0d7887 */ /* 0x000fc8000c000000 */
[----:B------:R-:W-:Y:S01]  /*0240*/  USEL UR13, UR13, 0x2, UP1 ;  /* 0x000000020d0d7887 */ /* 0x000fe20008800000 */
[----:B0-----:R-:W-:-:S13]  /*0250*/  ISETP.NE.AND P0, PT, R3, RZ, PT ;  /* 0x000000ff0300720c */ /* 0x001fda0003f05270 */
[----:B------:R-:W-:Y:S05]  /*0260*/  @P0 BRA `(.L_x_2) ;  /* 0x00000000008c0947 */ /* 0x000fea0003800000 */
[----:B------:R-:W-:Y:S01]  /*0270*/  ELECT P0, URZ, PT ;  /* 0x00000000003f782f */ /* 0x000fe20003800000 */
[----:B------:R-:W-:-:S12]  /*0280*/  BSSY B0, `(.L_x_2) ;  /* 0x0000021000007945 */ /* 0x000fd80003800000 */
[----:B------:R-:W-:Y:S05]  /*0290*/  @!P0 BRA `(.L_x_3) ;  /* 0x00000000007c8947 */ /* 0x000fea0003800000 */
[----:B------:R-:W0:Y:S01]  /*02a0*/  S2UR UR9, SR_CgaCtaId ;  /* 0x00000000000979c3 */ /* 0x000e220000008800 */
[----:B------:R-:W-:Y:S01]  /*02b0*/  UMOV UR4, 0x400 ;  /* 0x0000040000047882 */ /* 0x000fe20000000000 */
[----:B------:R-:W-:Y:S01]  /*02c0*/  UMOV UR5, 0x1 ;  /* 0x0000000100057882 */ /* 0x000fe20000000000 */
[----:B------:R-:W-:Y:S02]  /*02d0*/  UMOV UR6, 0x8 ;  /* 0x0000000800067882 */ /* 0x000fe40000000000 */
[----:B------:R-:W-:-:S04]  /*02e0*/  UIADD3 UR6, -UR6, 0x100000, URZ ;  /* 0x0010000006067890 */ /* 0x000fc8000fffe13f */
[----:B------:R-:W-:Y:S02]  /*02f0*/  USHF.L.U32 UR7, UR6, 0xb, URZ ;  /* 0x0000000b06077899 */ /* 0x000fe4000800063f */
[----:B------:R-:W-:Y:S02]  /*0300*/  USHF.L.U32 UR6, UR6, 0x1, URZ ;  /* 0x0000000106067899 */ /* 0x000fe4000800063f */
[----:B0-----:R-:W-:Y:S02]  /*0310*/  ULEA UR9, UR9, UR4, 0x18 ;  /* 0x0000000409097291 */ /* 0x001fe4000f8ec03f */
[----:B------:R-:W-:-:S04]  /*0320*/  UIADD3 UR4, -UR5, 0x100000, URZ ;  /* 0x0010000005047890 */ /* 0x000fc8000fffe13f */
[----:B------:R-:W-:Y:S02]  /*0330*/  USHF.L.U32 UR5, UR4, 0xb, URZ ;  /* 0x0000000b04057899 */ /* 0x000fe4000800063f */
[----:B------:R-:W-:Y:S01]  /*0340*/  USHF.L.U32 UR4, UR4, 0x1, URZ ;  /* 0x0000000104047899 */ /* 0x000fe2000800063f */
[----:B------:R-:W0:Y:S11]  /*0350*/  FENCE.VIEW.ASYNC.S ;  /* 0x00000000000073c6 */ /* 0x000e360000000000 */
[----:B0-----:R0:W1:Y:S01]  /*0360*/  SYNCS.EXCH.64 URZ, [UR9], UR4 ;  /* 0x00000004093f75b2 */ /* 0x0010620008000100 */
[----:B------:R0:W2:Y:S01]  /*0370*/  SYNCS.EXCH.64 URZ, [UR9+0x48], UR6 ;  /* 0x00004806093f75b2 */ /* 0x0000a20008000100 */
[----:B------:R0:W3:Y:S01]  /*0380*/  SYNCS.EXCH.64 URZ, [UR9+0x8], UR4 ;  /* 0x00000804093f75b2 */ /* 0x0000e20008000100 */
[----:B------:R0:W4:Y:S01]  /*0390*/  SYNCS.EXCH.64 URZ, [UR9+0x50], UR6 ;  /* 0x00005006093f75b2 */ /* 0x0001220008000100 */
[----:B------:R0:W0:Y:S01]  /*03a0*/  SYNCS.EXCH.64 URZ, [UR9+0x10], UR4 ;  /* 0x00001004093f75b2 */ /* 0x0000220008000100 */
        /* <DEDUP_REMOVED lines=13> */
[----:B------:R-:W-:Y:S01]  /*0480*/  NOP ;  /* 0x0000000000007918 */ /* 0x000fe20000000000 */
.L_x_3:
[----:B0-----:R-:W-:Y:S05]  /*0490*/  BSYNC B0 ;  /* 0x0000000000007941 */ /* 0x001fea0003800000 */
.L_x_2:
[----:B------:R-:W0:Y:S01]  /*04a0*/  SHFL.IDX PT, R0, R0, RZ, 0x1f ;  /* 0x00001fff00007589 */ /* 0x000e2200000e0000 */
[----:B------:R-:W5:Y:S01]  /*04b0*/  S2UR UR9, SR_CTAID.X ;  /* 0x00000000000979c3 */ /* 0x000f620000002500 */
[----:B------:R-:W-:Y:S02]  /*04c0*/  LOP3.LUT R2, R2, 0xffffff80, RZ, 0xc0, !PT ;  /* 0xffffff8002027812 */ /* 0x000fe400078ec0ff */
[----:B------:R-:W-:Y:S02]  /*04d0*/  ELECT P0, URZ, PT ;  /* 0x00000000003f782f */ /* 0x000fe40003800000 */
[----:B------:R-:W-:Y:S01]  /*04e0*/  SHF.R.S32.HI R8, RZ, 0x1f, R3 ;  /* 0x0000001fff087819 */ /* 0x000fe20000011403 */
[----:B------:R-:W-:Y:S01]  /*04f0*/  ULDC UR4, c[0x0][0x150] ;  /* 0x0000540000047ab9 */ /* 0x000fe20000000800 */
[----:B------:R-:W-:Y:S01]  /*0500*/  NOP ;  /* 0x0000000000007918 */ /* 0x000fe20000000000 */
[----:B------:R-:W-:Y:S01]  /*0510*/  IMAD.IADD R4, R4, 0x1, -R2 ;  /* 0x0000000104047824 */ /* 0x000fe200078e0a02 */
[----:B------:R-:W-:Y:S01]  /*0520*/  LEA.HI R8, R8, R3, RZ, 0x2 ;  /* 0x0000000308087211 */ /* 0x000fe200078f10ff */
[----:B------:R-:W1:Y:S01]  /*0530*/  S2R R2, SR_CTAID.Y ;  /* 0x0000000000027919 */ /* 0x000e620000002600 */
[----:B------:R-:W2:Y:S01]  /*0540*/  LDC R9, c[0x0][0x144] ;  /* 0x00005100ff097b82 */ /* 0x000ea20000000800 */
[----:B------:R-:W-:Y:S01]  /*0550*/  NOP ;  /* 0x0000000000007918 */ /* 0x000fe20000000000 */
[----:B------:R-:W-:-:S02]  /*0560*/  SHF.R.S32.HI R5, RZ, 0x1f, R4 ;  /* 0x0000001fff057819 */ /* 0x000fc40000011404 */
[----:B------:R-:W-:Y:S02]  /*0570*/  LOP3.LUT R8, R8, 0x3ffffffc, RZ, 0xc0, !PT ;  /* 0x3ffffffc08087812 */ /* 0x000fe400078ec0ff */
[----:B------:R-:W-:Y:S02]  /*0580*/  LEA.HI R5, R5, R4, RZ, 0x3 ;  /* 0x0000000405057211 */ /* 0x000fe400078f18ff */
[----:B------:R-:W3:Y:S01]  /*0590*/  LDC R11, c[0x0][0x148] ;  /* 0x00005200ff0b7b82 */ /* 0x000ee20000000800 */
[----:B------:R-:W-:Y:S01]  /*05a0*/  IMAD.IADD R8, R3, 0x1, -R8 ;  /* 0x0000000103087824 */ /* 0x000fe200078e0a08 */
[--C-:B------:R-:W-:Y:S02]  /*05b0*/  SHF.R.S32.HI R6, RZ, 0x3, R5.reuse ;  /* 0x00000003ff067819 */ /* 0x100fe40000011405 */
[----:B------:R-:W-:Y:S02]  /*05c0*/  SHF.R.S32.HI R5, RZ, 0x1f, R5 ;  /* 0x0000001fff057819 */ /* 0x000fe40000011405 */
[----:B0-----:R-:W-:-:S02]  /*05d0*/  ISETP.NE.OR P0, PT, R0, RZ, !P0 ;  /* 0x000000ff0000720c */ /* 0x001fc40004705670 */
[----:B------:R-:W-:Y:S02]  /*05e0*/  LEA.HI R5, R5, R6, RZ, 0x2 ;  /* 0x0000000605057211 */ /* 0x000fe400078f10ff */
[----:B-----5:R-:W-:Y:S02]  /*05f0*/  I2FP.F32.U32 R0, UR9 ;  /* 0x0000000900007c45 */ /* 0x020fe40008201000 */
[----:B------:R-:W-:-:S03]  /*0600*/  LOP3.LUT R5, R5, 0xfffffffc, RZ, 0xc0, !PT ;  /* 0xfffffffc05057812 */ /* 0x000fc600078ec0ff */
[----:B------:R-:W-:Y:S01]  /*0610*/  FMUL R7, R0, UR4 ;  /* 0x0000000400077c20 */ /* 0x000fe20008400000 */
[----:B------:R-:W-:Y:S01]  /*0620*/  ULDC UR4, c[0x0][0x154] ;  /* 0x0000550000047ab9 */ /* 0x000fe20000000800 */
[----:B------:R-:W-:Y:S02]  /*0630*/  IMAD.IADD R5, R6, 0x1, -R5 ;  /* 0x0000000106057824 */ /* 0x000fe400078e0a05 */
[----:B------:R-:W-:Y:S01]  /*0640*/  VOTEU.ALL UP0, P0 ;  /* 0x00000000003f7886 */ /* 0x000fe20000000000 */
[----:B------:R-:W-:Y:S01]  /*0650*/  VOTEU.ALL UP1, P0 ;  /* 0x00000000003f7886 */ /* 0x000fe20000020000 */
[----:B------:R-:W0:Y:S01]  /*0660*/  F2I.U32.TRUNC.NTZ R7, R7 ;  /* 0x0000000700077305 */ /* 0x000e22000020f000 */
[----:B------:R-:W-:Y:S01]  /*0670*/  IMAD R5, R8, 0x4, R5 ;  /* 0x0000000408057824 */ /* 0x000fe200078e0205 */
[----:B-1----:R-:W-:Y:S01]  /*0680*/  I2FP.F32.U32 R8, R2 ;  /* 0x0000000200087245 */ /* 0x002fe20000201000 */
[----:B------:R-:W1:Y:S01]  /*0690*/  @!UP0 S2UR UR7, SR_CgaCtaId ;  /* 0x00000000000789c3 */ /* 0x000e620000008800 */
[----:B------:R-:W-:-:S02]  /*06a0*/  @!UP0 UMOV UR6, 0x400 ;  /* 0x0000040000068882 */ /* 0x000fc40000000000 */
[----:B------:R-:W-:Y:S01]  /*06b0*/  SHF.R.S32.HI R0, RZ, 0x1f, R5 ;  /* 0x0000001fff007819 */ /* 0x000fe20000011405 */
[----:B------:R-:W-:Y:S01]  /*06c0*/  FMUL R8, R8, UR4 ;  /* 0x0000000408087c20 */ /* 0x000fe20008400000 */
[----:B------:R-:W-:Y:S02]  /*06d0*/  UMOV UR4, 0x20 ;  /* 0x0000002000047882 */ /* 0x000fe40000000000 */
[----:B------:R-:W-:Y:S01]  /*06e0*/  LEA.HI R0, R0, R5, RZ, 0x2 ;  /* 0x0000000500007211 */ /* 0x000fe200078f10ff */
[----:B------:R-:W-:-:S04]  /*06f0*/  @!UP0 UIADD3 UR4, -UR4, 0x100000, URZ ;  /* 0x0010000004048890 */ /* 0x000fc8000fffe13f */
[----:B------:R-:W-:Y:S02]  /*0700*/  @!UP0 USHF.L.U32 UR5, UR4, 0xb, URZ ;  /* 0x0000000b04058899 */ /* 0x000fe4000800063f */
[----:B------:R-:W-:Y:S01]  /*0710*/  @!UP0 USHF.L.U32 UR4, UR4, 0x1, URZ ;  /* 0x0000000104048899 */ /* 0x000fe2000800063f */
[----:B------:R-:W5:Y:S01]  /*0720*/  F2I.U32.TRUNC.NTZ R8, R8 ;  /* 0x0000000800087305 */ /* 0x000f62000020f000 */
[----:B------:R-:W-:Y:S01]  /*0730*/  LOP3.LUT R6, R0, 0xfffffffc, RZ, 0xc0, !PT ;  /* 0xfffffffc00067812 */ /* 0x000fe200078ec0ff */
[----:B0-----:R-:W-:-:S04]  /*0740*/  IMAD.MOV R10, RZ, RZ, -R7 ;  /* 0x000000ffff0a7224 */ /* 0x001fc800078e0a07 */
[----:B--2---:R-:W-:Y:S02]  /*0750*/  IMAD R0, R9, R10, UR9 ;  /* 0x0000000909007e24 */ /* 0x004fe4000f8e020a */
[C---:B------:R-:W-:Y:S02]  /*0760*/  IMAD.IADD R7, R5.reuse, 0x1, -R6 ;  /* 0x0000000105077824 */ /* 0x040fe400078e0a06 */
[----:B------:R-:W-:-:S03]  /*0770*/  IMAD.SHL.U32 R6, R5, 0x4, RZ ;  /* 0x0000000405067824 */ /* 0x000fc600078e00ff */
[----:B------:R-:W-:Y:S01]  /*0780*/  ISETP.NE.AND P2, PT, R7, R0, PT ;  /* 0x000000000700720c */ /* 0x000fe20003f45270 */
[----:B-1----:R-:W-:Y:S01]  /*0790*/  @!UP0 ULEA UR6, UR7, UR6, 0x18 ;  /* 0x0000000607068291 */ /* 0x002fe2000f8ec03f */
[----:B------:R-:W-:Y:S01]  /*07a0*/  LOP3.LUT R13, R5, 0xc, R6, 0x78, !PT ;  /* 0x0000000c050d7812 */ /* 0x000fe200078e7806 */
[----:B-----5:R-:W-:Y:S01]  /*07b0*/  IMAD.MOV R12, RZ, RZ, -R8 ;  /* 0x000000ffff0c7224 */ /* 0x020fe200078e0a08 */
[----:B------:R-:W0:Y:S01]  /*07c0*/  LDC R7, c[0x0][0x140] ;  /* 0x00005000ff077b82 */ /* 0x000e220000000800 */
[----:B------:R-:W-:Y:S01]  /*07d0*/  VOTEU.ALL UP0, P0 ;  /* 0x00000000003f7886 */ /* 0x000fe20000000000 */
[----:B------:R-:W-:Y:S01]  /*07e0*/  LOP3.LUT P0, RZ, R4, 0x7, RZ, 0xc0, !PT ;  /* 0x0000000704ff7812 */ /* 0x000fe2000780c0ff */
[----:B---3--:R-:W-:Y:S01]  /*07f0*/  IMAD R6, R11, R12, R2 ;  /* 0x0000000c0b067224 */ /* 0x008fe200078e0202 */
[----:B------:R1:W-:Y:S01]  /*0800*/  STL [R1+0x7c], R13 ;  /* 0x00007c0d01007387 */ /* 0x0003e20000100800 */
[----:B------:R-:W-:Y:S01]  /*0810*/  IMAD.MOV.U32 R4, RZ, RZ, 0x1 ;  /* 0x00000001ff047424 */ /* 0x000fe200078e00ff */
[----:B------:R-:W-:-:S03]  /*0820*/  ISETP.LT.U32.AND P0, PT, R13, 0x4, !P0 ;  /* 0x000000040d00780c */ /* 0x000fc60004701070 */
[----:B------:R-:W-:Y:S01]  /*0830*/  @P2 SHF.R.S32.HI R5, RZ, 0x1f, R13 ;  /* 0x0000001fff052819 */ /* 0x000fe2000001140d */
[----:B------:R-:W2:Y:S02]  /*0840*/  FENCE.VIEW.ASYNC.S ;  /* 0x00000000000073c6 */ /* 0x000ea40000000000 */
[----:B--2---:R1:W2:Y:S01]  /*0850*/  @!UP0 SYNCS.EXCH.64 URZ, [UR6+0xa0], UR4 ;  /* 0x0000a004063f85b2 */ /* 0x0042a20008000100 */
[----:B------:R-:W-:-:S04]  /*0860*/  @P2 LEA.HI R5, R5, R13, RZ, 0x2 ;  /* 0x0000000d05052211 */ /* 0x000fc800078f10ff */
[----:B------:R-:W-:-:S04]  /*0870*/  @P2 SHF.R.S32.HI R5, RZ, 0x2, R5 ;  /* 0x00000002ff052819 */ /* 0x000fc80000011405 */
[----:B------:R-:W-:Y:S02]  /*0880*/  @P2 ISETP.NE.AND P3, PT, R5, R6, PT ;  /* 0x000000060500220c */ /* 0x000fe40003f65270 */
[----:B------:R-:W-:Y:S02]  /*0890*/  SEL R5, RZ, 0x1, !P0 ;  /* 0x00000001ff057807 */ /* 0x000fe40004000000 */
[----:B------:R-:W-:Y:S01]  /*08a0*/  @P2 SEL R4, RZ, 0x1, P3 ;  /* 0x00000001ff042807 */ /* 0x000fe20001800000 */
[----:B------:R1:W3:Y:S01]  /*08b0*/  @!UP1 SYNCS.EXCH.64 URZ, [UR6+0xa8], UR4 ;  /* 0x0000a804063f95b2 */ /* 0x0002e20008000100 */
[----:B0-----:R-:W-:Y:S01]  /*08c0*/  ISETP.EQ.U32.AND P4, PT, R7, 0x1, PT ;  /* 0x000000010700780c */ /* 0x001fe20003f82070 */
[----:B------:R-:W-:Y:S01]  /*08d0*/  NOP ;  /* 0x0000000000007918 */ /* 0x000fe20000000000 */
[----:B------:R-:W-:-:S05]  /*08e0*/  LOP3.LUT R4, R4, R5, RZ, 0xc0, !PT ;  /* 0x0000000504047212 */ /* 0x000fca00078ec0ff */
[----:B------:R1:W-:Y:S06]  /*08f0*/  STL [R1+0x78], R4 ;  /* 0x0000780401007387 */ /* 0x0003ec0000100800 */
[----:B--23--:R-:W-:Y:S05]  /*0900*/  @!P4 BRA `(.L_x_4) ;  /* 0x000000000008c947 */ /* 0x00cfea0003800000 */
[----:B----4-:R-:W-:Y:S01]  /*0910*/  UCGABAR_ARV ;  /* 0x00000000000079c7 */ /* 0x010fe20008000000 */
[----:B------:R-:W-:Y:S05]  /*0920*/  BRA `(.L_x_5) ;  /* 0x0000000000047947 */ /* 0x000fea0003800000 */
.L_x_4:
[----:B----4-:R-:W-:Y:S01]  /*0930*/  NOP ;  /* 0x0000000000007918 */ /* 0x010fe20000000000 */
.L_x_5:
[----:B------:R-:W0:Y:S01]  /*0940*/  LDC R3, c[0x0][0x65c] ;  /* 0x00019700ff037b82 */ /* 0x000e220000000800 */
[----:B-1----:R-:W-:Y:S02]  /*0950*/  IMAD.U32 R4, RZ, RZ, UR9 ;  /* 0x00000009ff047e24 */ /* 0x002fe4000f8e00ff */
[----:B------:R-:W-:Y:S01]  /*0960*/  IMAD.MOV.U32 R5, RZ, RZ, RZ ;  /* 0x000000ffff057224 */ /* 0x000fe200078e00ff */
[----:B0-----:R-:W-:-:S13]  /*0970*/  ISETP.NE.AND P2, PT, R3, 0x1, PT ;  /* 0x000000010300780c */ /* 0x001fda0003f45270 */
[----:B------:R-:W0:Y:S01]  /*0980*/  @P2 LDC R7, c[0x0][0x10] ;  /* 0x00000400ff072b82 */ /* 0x000e220000000800 */
[----:B------:R-:W-:Y:S02]  /*0990*/  @P2 IMAD.MOV.U32 R3, RZ, RZ, RZ ;  /* 0x000000ffff032224 */ /* 0x000fe400078e00ff */
[----:B------:R-:W-:-:S05]  /*09a0*/  @P2 IMAD.MOV.U32 R13, RZ, RZ, RZ ;  /* 0x000000ffff0d2224 */ /* 0x000fca00078e00ff */
[----:B------:R-:W1:Y:S01]  /*09b0*/  @!P2 LDC R9, c[0x0][0xc] ;  /* 0x00000300ff09ab82 */ /* 0x000e620000000800 */
[----:B0-----:R-:W-:-:S04]  /*09c0*/  @P2 IMAD.WIDE.U32 R6, R7, UR9, R2 ;  /* 0x0000000907062c25 */ /* 0x001fc8000f8e0002 */
[----:B------:R-:W-:Y:S02]  /*09d0*/  @P2 IMAD.MOV.U32 R19, RZ, RZ, R6 ;  /* 0x000000ffff132224 */ /* 0x000fe400078e0006 */
[----:B------:R-:W-:Y:S02]  /*09e0*/  @P2 IMAD.IADD R23, R7, 0x1, R13 ;  /* 0x0000000107172824 */ /* 0x000fe400078e020d */
[----:B-1----:R-:W-:-:S04]  /*09f0*/  @!P2 IMAD.WIDE.U32 R4, R2, R9, R4 ;  /* 0x000000090204a225 */ /* 0x002fc800078e0004 */
[----:B------:R-:W-:Y:S02]  /*0a00*/  @!P2 IMAD.MOV.U32 R19, RZ, RZ, R4 ;  /* 0x000000ffff13a224 */ /* 0x000fe400078e0004 */
[----:B------:R-:W-:-:S03]  /*0a10*/  @!P2 IMAD.MOV.U32 R23, RZ, RZ, R5 ;  /* 0x000000ffff17a224 */ /* 0x000fc600078e0005 */
[----:B------:R0:W-:Y:S04]  /*0a20*/  STL [R1+0x84], R19 ;  /* 0x0000841301007387 */ /* 0x0001e80000100800 */
[----:B------:R0:W-:Y:S01]  /*0a30*/  STL [R1+0x80], R23 ;  /* 0x0000801701007387 */ /* 0x0001e20000100800 */
[----:B------:R-:W-:Y:S05]  /*0a40*/  @!P4 BRA `(.L_x_6) ;  /* 0x00000000000cc947 */ /* 0x000fea0003800000 */
[----:B------:R-:W-:Y:S01]  /*0a50*/  UCGABAR_WAIT ;  /* 0x0000000000007dc7 */ /* 0x000fe20008000000 */
[----:B------:R-:W-:Y:S01]  /*0a60*/  CCTL.IVALL ;  /* 0x00000000ff00798f */ /* 0x000fe20002000000 */
[----:B------:R-:W-:Y:S05]  /*0a70*/  BRA `(.L_x_7) ;  /* 0x0000000000047947 */ /* 0x000fea0003800000 */
.L_x_6:
[----:B------:R-:W-:Y:S06]  /*0a80*/  BAR.SYNC.DEFER_BLOCKING 0x0 ;  /* 0x0000000000007b1d */ /* 0x000fec0000010000 */
.L_x_7:
[----:B------:R-:W-:Y:S05]  /*0a90*/  @!P1 BRA `(.L_x_8) ;  /* 0x000000e000a49947 */ /* 0x000fea0003800000 */
[----:B------:R-:W-:-:S06]  /*0aa0*/  UISETP.GT.U32.AND UP0, UPT, UR10, 0x1, UPT ;  /* 0x000000010a00788c */ /* 0x000fcc000bf04070 */
[----:B------:R-:W-:-:S13]  /*0ab0*/  PLOP3.LUT P0, PT, PT, PT, UP0, 0x80, 0x0 ;  /* 0x000000000000781c */ /* 0x000fda0003f0f008 */
[----:B------:R-:W-:Y:S05]  /*0ac0*/  @P0 EXIT ;  /* 0x000000000000094d */ /* 0x000fea0003800000 */
[----:B------:R-:W-:Y:S01]  /*0ad0*/  IMAD.MOV.U32 R6, RZ, RZ, -0x1 ;  /* 0xffffffffff067424 */ /* 0x000fe200078e00ff */
[----:B------:R-:W-:Y:S01]  /*0ae0*/  ULDC.64 UR4, c[0x0][0x650] ;  /* 0x0001940000047ab9 */ /* 0x000fe20000000a00 */
[----:B------:R-:W-:Y:S01]  /*0af0*/  IMAD.MOV.U32 R5, RZ, RZ, -0x1 ;  /* 0xffffffffff057424 */ /* 0x000fe200078e00ff */
[----:B------:R-:W-:Y:S01]  /*0b00*/  ISETP.GE.U32.AND P0, PT, R19, UR4, PT ;  /* 0x0000000413007c0c */ /* 0x000fe2000bf06070 */
[----:B------:R-:W-:Y:S01]  /*0b10*/  UMOV UR22, 0xffffffff ;  /* 0xffffffff00167882 */ /* 0x000fe20000000000 */
[----:B------:R1:W-:Y:S01]  /*0b20*/  STL [R1+0x8c], R6 ;  /* 0x00008c0601007387 */ /* 0x0003e20000100800 */
[----:B------:R-:W-:Y:S02]  /*0b30*/  PRMT R4, RZ, 0x7610, R4 ;  /* 0x00007610ff047816 */ /* 0x000fe40000000004 */
[----:B------:R-:W-:Y:S01]  /*0b40*/  ISETP.GE.U32.AND.EX P0, PT, R23, UR5, PT, P0 ;  /* 0x0000000517007c0c */ /* 0x000fe2000bf06100 */
[----:B------:R1:W-:-:S12]  /*0b50*/  STL [R1+0x88], R5 ;  /* 0x0000880501007387 */ /* 0x0003d80000100800 */
[----:B-1----:R-:W-:Y:S05]  /*0b60*/  @P0 BRA `(.L_x_9) ;  /* 0x0000000400380947 */ /* 0x002fea0003800000 */
[----:B------:R-:W1:Y:S01]  /*0b70*/  LDC.64 R14, c[0x0][0x628] ;  /* 0x00018a00ff0e7b82 */ /* 0x000e620000000a00 */
[----:B------:R-:W-:Y:S02]  /*0b80*/  IMAD.MOV.U32 R4, RZ, RZ, R19 ;  /* 0x000000ffff047224 */ /* 0x000fe400078e0013 */
[----:B------:R-:W-:-:S05]  /*0b90*/  IMAD.MOV.U32 R5, RZ, RZ, R23 ;  /* 0x000000ffff057224 */ /* 0x000fca00078e0017 */
[----:B------:R-:W2:Y:S08]  /*0ba0*/  LDC R10, c[0x0][0x630] ;  /* 0x00018c00ff0a7b82 */ /* 0x000eb00000000800 */
[----:B------:R-:W3:Y:S01]  /*0bb0*/  LDC.64 R16, c[0x0][0x620] ;  /* 0x00018800ff107b82 */ /* 0x000ee20000000a00 */
[----:B-1----:R-:W-:-:S04]  /*0bc0*/  ISETP.NE.U32.AND P0, PT, R14, RZ, PT ;  /* 0x000000ff0e00720c */ /* 0x002fc80003f05070 */
[----:B------:R-:W-:-:S13]  /*0bd0*/  ISETP.NE.AND.EX P0, PT, R15, RZ, PT, P0 ;  /* 0x000000ff0f00720c */ /* 0x000fda0003f05300 */
[----:B--23--:R-:W-:Y:S05]  /*0be0*/  @!P0 BRA `(.L_x_10) ;  /* 0x0000000000288947 */ /* 0x00cfea0003800000 */
[----:B------:R-:W1:Y:S02]  /*0bf0*/  LDC R9, c[0x0][0x634] ;  /* 0x00018d00ff097b82 */ /* 0x000e640000000800 */
[----:B-1----:R-:W-:-:S05]  /*0c00*/  IADD3 R9, P0, R19, R9, RZ ;  /* 0x0000000913097210 */ /* 0x002fca0007f1e0ff */
[----:B------:R-:W-:-:S04]  /*0c10*/  IMAD.X R13, RZ, RZ, R23, P0 ;  /* 0x000000ffff0d7224 */ /* 0x000fc800000e0617 */
[----:B------:R-:W-:-:S04]  /*0c20*/  IMAD.WIDE.U32 R4, R13, R14, RZ ;  /* 0x0000000e0d047225 */ /* 0x000fc800078e00ff */
[----:B------:R-:W-:-:S04]  /*0c30*/  IMAD.WIDE.U32 R6, P0, R9, R15, R4 ;  /* 0x0000000f09067225 */ /* 0x000fc80007800004 */
[----:B------:R-:W-:-:S04]  /*0c40*/  IMAD.WIDE.U32 R4, R9, R14, RZ ;  /* 0x0000000e09047225 */ /* 0x000fc800078e00ff */
[----:B------:R-:W-:Y:S01]  /*0c50*/  IMAD.X R9, RZ, RZ, RZ, P0 ;  /* 0x000000ffff097224 */ /* 0x000fe200000e06ff */
[----:B------:R-:W-:Y:S01]  /*0c60*/  IADD3 RZ, P0, R5, R6, RZ ;  /* 0x0000000605ff7210 */ /* 0x000fe20007f1e0ff */
[----:B------:R-:W-:-:S04]  /*0c70*/  IMAD.MOV.U32 R8, RZ, RZ, R7 ;  /* 0x000000ffff087224 */ /* 0x000fc800078e0007 */
[----:B------:R-:W-:-:S08]  /*0c80*/  IMAD.WIDE.U32.X R4, R13, R15, R8, P0 ;  /* 0x0000000f0d047225 */ /* 0x000fd000000e0408 */
.L_x_10:
[----:B------:R-:W1:Y:S01]  /*0c90*/  LDC.64 R20, c[0x0][0x640] ;  /* 0x00019000ff147b82 */ /* 0x000e620000000a00 */
[-C--:B------:R-:W-:Y:S01]  /*0ca0*/  SHF.R.U64 R22, R4, R10.reuse, R5 ;  /* 0x0000000a04167219 */ /* 0x080fe20000001205 */
[----:B------:R-:W-:Y:S01]  /*0cb0*/  IMAD.MOV.U32 R4, RZ, RZ, R19 ;  /* 0x000000ffff047224 */ /* 0x000fe200078e0013 */
[----:B------:R-:W-:Y:S01]  /*0cc0*/  SHF.R.U32.HI R3, RZ, R10, R5 ;  /* 0x0000000aff037219 */ /* 0x000fe20000011605 */
[----:B------:R-:W-:Y:S01]  /*0cd0*/  IMAD.MOV.U32 R5, RZ, RZ, R23 ;  /* 0x000000ffff057224 */ /* 0x000fe200078e0017 */
[----:B------:R-:W-:Y:S01]  /*0ce0*/  IADD3 R7, P0, RZ, -R22, RZ ;  /* 0x80000016ff077210 */ /* 0x000fe20007f1e0ff */
[----:B0-----:R-:W-:Y:S02]  /*0cf0*/  IMAD R23, R11, R12, R2 ;  /* 0x0000000c0b177224 */ /* 0x001fe400078e0202 */
[----:B------:R-:W0:Y:S01]  /*0d00*/  LDC R8, c[0x0][0x618] ;  /* 0x00018600ff087b82 */ /* 0x000e220000000800 */
[----:B------:R-:W-:Y:S02]  /*0d10*/  IMAD.MOV.U32 R11, RZ, RZ, 0x1 ;  /* 0x00000001ff0b7424 */ /* 0x000fe400078e00ff */
[----:B------:R-:W-:-:S02]  /*0d20*/  IMAD.X R3, RZ, RZ, ~R3, P0 ;  /* 0x000000ffff037224 */ /* 0x000fc400000e0e03 */
[----:B------:R-:W-:-:S03]  /*0d30*/  IMAD.WIDE.U32 R4, R7, R16, R4 ;  /* 0x0000001007047225 */ /* 0x000fc600078e0004 */
[----:B------:R-:W2:Y:S01]  /*0d40*/  LDC R14, c[0x0][0x608] ;  /* 0x00018200ff0e7b82 */ /* 0x000ea20000000800 */
[----:B------:R-:W-:-:S04]  /*0d50*/  IMAD R6, R3, R16, RZ ;  /* 0x0000001003067224 */ /* 0x000fc800078e02ff */
[----:B------:R-:W-:-:S03]  /*0d60*/  IMAD R3, R7, R17, R6 ;  /* 0x0000001107037224 */ /* 0x000fc600078e0206 */
[----:B------:R-:W3:Y:S01]  /*0d70*/  LDC R18, c[0x0][0x658] ;  /* 0x00019600ff127b82 */ /* 0x000ee20000000800 */
[----:B------:R-:W-:Y:S01]  /*0d80*/  IMAD.IADD R3, R5, 0x1, R3 ;  /* 0x0000000105037824 */ /* 0x000fe200078e0203 */
[----:B-1----:R-:W-:Y:S01]  /*0d90*/  ISETP.NE.U32.AND P0, PT, R20, RZ, PT ;  /* 0x000000ff1400720c */ /* 0x002fe20003f05070 */
[----:B------:R-:W-:-:S03]  /*0da0*/  IMAD.MOV.U32 R5, RZ, RZ, -0x1 ;  /* 0xffffffffff057424 */ /* 0x000fc600078e00ff */
[----:B------:R-:W-:Y:S02]  /*0db0*/  ISETP.NE.AND.EX P0, PT, R21, RZ, PT, P0 ;  /* 0x000000ff1500720c */ /* 0x000fe40003f05300 */
[----:B------:R-:W1:Y:S01]  /*0dc0*/  LDC R13, c[0x0][0x600] ;  /* 0x00018000ff0d7b82 */ /* 0x000e620000000800 */
[-CC-:B0-----:R-:W-:Y:S02]  /*0dd0*/  SHF.R.U64 R10, R4, R8.reuse, R3.reuse ;  /* 0x00000008040a7219 */ /* 0x181fe40000001203 */
[----:B------:R-:W-:-:S05]  /*0de0*/  SHF.R.U32.HI R3, RZ, R8, R3 ;  /* 0x00000008ff037219 */ /* 0x000fca0000011603 */
[----:B------:R-:W0:Y:S01]  /*0df0*/  LDC R15, c[0x0][0x648] ;  /* 0x00019200ff0f7b82 */ /* 0x000e220000000800 */
[-CC-:B--2---:R-:W-:Y:S02]  /*0e00*/  SHF.R.U64 R19, R10, R14.reuse, R3.reuse ;  /* 0x0000000e0a137219 */ /* 0x184fe40000001203 */
[----:B------:R-:W-:-:S05]  /*0e10*/  SHF.R.U32.HI R3, RZ, R14, R3 ;  /* 0x0000000eff037219 */ /* 0x000fca0000011603 */
[----:B------:R-:W2:Y:S01]  /*0e20*/  LDC R17, c[0x0][0x638] ;  /* 0x00018e00ff117b82 */ /* 0x000ea20000000800 */
[-C--:B---3--:R-:W-:Y:S02]  /*0e30*/  SHF.L.U32 R2, R5, R18.reuse, RZ ;  /* 0x0000001205027219 */ /* 0x088fe400000006ff */
[--C-:B------:R-:W-:Y:S02]  /*0e40*/  SHF.R.U64 R12, R19, R18, R3.reuse ;  /* 0x00000012130c7219 */ /* 0x100fe40000001203 */
[----:B------:R-:W-:Y:S02]  /*0e50*/  LOP3.LUT R8, RZ, R2, RZ, 0x33, !PT ;  /* 0x00000002ff087212 */ /* 0x000fe400078e33ff */
[----:B------:R-:W-:Y:S01]  /*0e60*/  SHF.R.U32.HI R3, RZ, R18, R3 ;  /* 0x00000012ff037219 */ /* 0x000fe20000011603 */
[----:B------:R-:W3:Y:S01]  /*0e70*/  LDC R16, c[0x0][0x610] ;  /* 0x00018400ff107b82 */ /* 0x000ee20000000800 */
[----:B------:R-:W-:Y:S01]  /*0e80*/  IMAD.MOV.U32 R2, RZ, RZ, R12 ;  /* 0x000000ffff027224 */ /* 0x000fe200078e000c */
[----:B------:R-:W-:Y:S06]  /*0e90*/  @!P0 BRA `(.L_x_11) ;  /* 0x0000000000288947 */ /* 0x000fec0003800000 */
[----:B------:R-:W4:Y:S02]  /*0ea0*/  LDC R7, c[0x0][0x64c] ;  /* 0x00019300ff077b82 */ /* 0x000f240000000800 */
[----:B----4-:R-:W-:-:S05]  /*0eb0*/  IADD3 R7, P0, R12, R7, RZ ;  /* 0x000000070c077210 */ /* 0x010fca0007f1e0ff */
        /* <DEDUP_REMOVED lines=8> */
.L_x_11:
[----:B0-----:R-:W-:Y:S01]  /*0f40*/  SHF.R.U64 R4, R2, R15, R3 ;  /* 0x0000000f02047219 */ /* 0x001fe20000001203 */
[----:B-1----:R-:W-:Y:S01]  /*0f50*/  VIADD R5, R13, 0xffffffff ;  /* 0xffffffff0d057836 */ /* 0x002fe20000000000 */
[----:B------:R-:W-:Y:S02]  /*0f60*/  SHF.L.U32 R2, R11, R18, RZ ;  /* 0x000000120b027219 */ /* 0x000fe400000006ff */
[----:B------:R-:W-:Y:S01]  /*0f70*/  LOP3.LUT R3, R19, R8, RZ, 0xc0, !PT ;  /* 0x0000000813037212 */ /* 0x000fe200078ec0ff */
[----:B------:R-:W-:Y:S01]  /*0f80*/  IMAD.MOV R6, RZ, RZ, -R4 ;  /* 0x000000ffff067224 */ /* 0x000fe200078e0a04 */
[----:B------:R-:W-:Y:S02]  /*0f90*/  SEL R0, R0, R23, !P2 ;  /* 0x0000001700007207 */ /* 0x000fe40005000000 */
[----:B------:R-:W-:Y:S01]  /*0fa0*/  LOP3.LUT R5, R10, R5, RZ, 0xc0, !PT ;  /* 0x000000050a057212 */ /* 0x000fe200078ec0ff */
[----:B------:R-:W-:Y:S01]  /*0fb0*/  IMAD R3, R2, R4, R3 ;  /* 0x0000000402037224 */ /* 0x000fe200078e0203 */
[----:B------:R-:W-:Y:S01]  /*0fc0*/  R2UR UR22, R22 ;  /* 0x00000000161672ca */ /* 0x000fe200000e0000 */
[----:B--2---:R-:W-:-:S02]  /*0fd0*/  IMAD R2, R6, R17, R12 ;  /* 0x0000001106027224 */ /* 0x004fc400078e020c */
[----:B---3--:R-:W-:Y:S02]  /*0fe0*/  IMAD R0, R3, R16, R0 ;  /* 0x0000001003007224 */ /* 0x008fe400078e0200 */
[----:B------:R-:W-:Y:S02]  /*0ff0*/  IMAD R3, R2, R13, R5 ;  /* 0x0000000d02037224 */ /* 0x000fe400078e0205 */
[----:B------:R-:W-:-:S03]  /*1000*/  IMAD.MOV.U32 R4, RZ, RZ, 0x1 ;  /* 0x00000001ff047424 */ /* 0x000fc600078e00ff */
[----:B------:R-:W-:Y:S02]  /*1010*/  SEL R2, R3, R0, !P2 ;  /* 0x0000000003027207 */ /* 0x000fe40005000000 */
[----:B------:R-:W-:-:S03]  /*1020*/  SEL R0, R0, R3, !P2 ;  /* 0x0000000300007207 */ /* 0x000fc60005000000 */
[----:B------:R1:W-:Y:S04]  /*1030*/  STL [R1+0x88], R2 ;  /* 0x0000880201007387 */ /* 0x0003e80000100800 */
[----:B------:R1:W-:Y:S02]  /*1040*/  STL [R1+0x8c], R0 ;  /* 0x00008c0001007387 */ /* 0x0003e40000100800 */
.L_x_9:
[----:B------:R-:W-:-:S08]  /*1050*/  NOP ;  /* 0x0000000000007918 */ /* 0x000fd00000000000 */
[----:B------:R-:W2:Y:S02]  /*1060*/  USETMAXREG.TRY_ALLOC.CTAPOOL UP0, 0xe8 ;  /* 0x000000e8000079c8 */ /* 0x000ea40008000600 */
[----:B--2---:R-:W-:-:S13]  /*1070*/  PLOP3.LUT P0, PT, PT, PT, UP0, 0x80, 0x0 ;  /* 0x000000000000781c */ /* 0x004fda0003f0f008 */
[----:B------:R-:W-:Y:S05]  /*1080*/  @!P0 BRA `(.L_x_9) ;  /* 0xfffffffc00f08947 */ /* 0x000fea000383ffff */
[----:B------:R-:W-:Y:S01]  /*1090*/  ULDC.64 UR4, c[0x0][0x598] ;  /* 0x0001660000047ab9 */ /* 0x000fe20000000a00 */
[----:B------:R-:W-:Y:S01]  /*10a0*/  ULDC.64 UR16, c[0x0][0x208] ;  /* 0x0000820000107ab9 */ /* 0x000fe20000000a00 */
[----:B------:R-:W-:-:S04]  /*10b0*/  ISETP.NE.U32.AND P0, PT, RZ, UR4, PT ;  /* 0x00000004ff007c0c */ /* 0x000fc8000bf05070 */
[----:B------:R-:W-:-:S13]  /*10c0*/  ISETP.NE.AND.EX P0, PT, RZ, UR5, PT, P0 ;  /* 0x00000005ff007c0c */ /* 0x000fda000bf05300 */
[----:B------:R-:W-:Y:S05]  /*10d0*/  @!P0 BRA `(.L_x_12) ;  /* 0x0000000000208947 */ /* 0x000fea0003800000 */
[----:B-1----:R-:W1:Y:S02]  /*10e0*/  LDC.64 R2, c[0x0][0x598] ;  /* 0x00016600ff027b82 */ /* 0x002e640000000a00 */
[----:B-1----:R-:W2:Y:S02]  /*10f0*/  LDG.E.64 R2, desc[UR16][R2.64] ;  /* 0x0000001002027981 */ /* 0x002ea4000c1e1b00 */
[----:B--2---:R-:W-:-:S04]  /*1100*/  ISETP.NE.U32.AND P0, PT, R2, RZ, PT ;  /* 0x000000ff0200720c */ /* 0x004fc80003f05070 */
[----:B------:R-:W-:-:S13]  /*1110*/  ISETP.NE.AND.EX P0, PT, R3, RZ, PT, P0 ;  /* 0x000000ff0300720c */ /* 0x000fda0003f05300 */
[----:B------:R-:W-:Y:S05]  /*1120*/  @!P0 BRA `(.L_x_12) ;  /* 0x00000000000c8947 */ /* 0x000fea0003800000 */
[----:B------:R-:W2:Y:S02]  /*1130*/  LD.E R2, desc[UR16][R2.64] ;  /* 0x0000001002027980 */ /* 0x000ea4000c101900 */
[----:B--2---:R-:W-:Y:S01]  /*1140*/  R2UR UR20, R2 ;  /* 0x00000000021472ca */ /* 0x004fe200000e0000 */
[----:B------:R-:W-:-:S14]  /*1150*/  BRA `(.L_x_13) ;  /* 0x0000000000247947 */ /* 0x000fdc0003800000 */
.L_x_12:
[----:B------:R-:W-:Y:S02]  /*1160*/  ULDC.64 UR4, c[0x0][0x588] ;  /* 0x0001620000047ab9 */ /* 0x000fe40000000a00 */
[----:B------:R-:W-:-:S04]  /*1170*/  ISETP.NE.U32.AND P0, PT, RZ, UR4, PT ;  /* 0x00000004ff007c0c */ /* 0x000fc8000bf05070 */
[----:B------:R-:W-:-:S13]  /*1180*/  ISETP.NE.AND.EX P0, PT, RZ, UR5, PT, P0 ;  /* 0x00000005ff007c0c */ /* 0x000fda000bf05300 */
[----:B------:R-:W-:Y:S05]  /*1190*/  @!P0 BRA `(.L_x_14) ;  /* 0x0000000000108947 */ /* 0x000fea0003800000 */
[----:B-1----:R-:W1:Y:S02]  /*11a0*/  LDC.64 R2, c[0x0][0x588] ;  /* 0x00016200ff027b82 */ /* 0x002e640000000a00 */
[----:B-1----:R-:W2:Y:S02]  /*11b0*/  LDG.E R2, desc[UR16][R2.64] ;  /* 0x0000001002027981 */ /* 0x002ea4000c1e1900 */
[----:B--2---:R-:W-:Y:S01]  /*11c0*/  R2UR UR20, R2 ;  /* 0x00000000021472ca */ /* 0x004fe200000e0000 */
[----:B------:R-:W-:-:S14]  /*11d0*/  BRA `(.L_x_13) ;  /* 0x0000000000047947 */ /* 0x000fdc0003800000 */
.L_x_14:
[----:B------:R-:W-:-:S05]  /*11e0*/  ULDC UR20, c[0x0][0x580] ;  /* 0x0001600000147ab9 */ /* 0x000fca0000000800 */
.L_x_13:
[----:B------:R-:W-:Y:S02]  /*11f0*/  ULDC.64 UR4, c[0x0][0x5a0] ;  /* 0x0001680000047ab9 */ /* 0x000fe40000000a00 */
        /* <DEDUP_REMOVED lines=11> */
.L_x_15:
        /* <DEDUP_REMOVED lines=8> */
.L_x_17:
[----:B------:R-:W-:-:S05]  /*1330*/  ULDC UR19, c[0x0][0x584] ;  /* 0x0001610000137ab9 */ /* 0x000fca0000000800 */
.L_x_16:
[----:B------:R-:W-:-:S13]  /*1340*/  LOP3.LUT P0, RZ, R4, 0xff, RZ, 0xc0, !PT ;  /* 0x000000ff04ff7812 */ /* 0x000fda000780c0ff */
[----:B------:R-:W-:Y:S05]  /*1350*/  @!P0 EXIT ;  /* 0x000000000000894d */ /* 0x000fea0003800000 */
[----:B------:R-:W-:Y:S01]  /*1360*/  ULDC UR4, c[0x0][0x28c] ;  /* 0x0000a30000047ab9 */ /* 0x000fe20000000800 */
[----:B------:R-:W-:Y:S02]  /*1370*/  ULOP3.LUT UR21, UR13, 0x1, URZ, 0xfc, !UPT ;  /* 0x000000010d157892 */ /* 0x000fe4000f8efc3f */
[----:B------:R-:W-:-:S04]  /*1380*/  UIADD3 UR4, UR4, 0x3f, URZ ;  /* 0x0000003f04047890 */ /* 0x000fc8000fffe03f */
[----:B------:R-:W-:-:S04]  /*1390*/  USHF.R.S32.HI UR5, URZ, 0x1f, UR4 ;  /* 0x0000001f3f057899 */ /* 0x000fc80008011404 */
[----:B------:R-:W-:-:S03]  /*13a0*/  ULEA.HI UR5, UR5, UR4, URZ, 0x6 ;  /* 0x0000000405057291 */ /* 0x000fc6000f8f303f */
[----:B------:R-:W-:Y:S01]  /*13b0*/  UMOV UR4, URZ ;  /* 0x0000003f00047c82 */ /* 0x000fe20008000000 */
[----:B------:R-:W-:-:S03]  /*13c0*/  USHF.R.S32.HI UR12, URZ, 0x6, UR5 ;  /* 0x000000063f0c7899 */ /* 0x000fc60008011405 */
[----:B------:R-:W-:-:S09]  /*13d0*/  UMOV UR5, URZ ;  /* 0x0000003f00057c82 */ /* 0x000fd20008000000 */
.L_x_300:
[----:B-1----:R-:W1:Y:S01]  /*13e0*/  S2R R0, SR_TID.X ;  /* 0x0000000000007919 */ /* 0x002e620000002100 */
[----:B--2---:R-:W2:Y:S01]  /*13f0*/  S2UR UR11, SR_CgaCtaId ;  /* 0x00000000000b79c3 */ /* 0x004ea20000008800 */
[----:B------:R-:W-:Y:S01]  /*1400*/  UMOV UR14, 0x400 ;  /* 0x00000400000e7882 */ /* 0x000fe20000000000 */
[----:B------:R-:W-:Y:S01]  /*1410*/  UMOV UR6, URZ ;  /* 0x0000003f00067c82 */ /* 0x000fe20008000000 */
[----:B------:R-:W-:Y:S01]  /*1420*/  STL [R1+0x74], RZ ;  /* 0x000074ff01007387 */ /* 0x000fe20000100800 */
[----:B------:R-:W-:Y:S01]  /*1430*/  UMOV UR7, URZ ;  /* 0x0000003f00077c82 */ /* 0x000fe20008000000 */
[----:B------:R-:W-:Y:S01]  /*1440*/  UMOV UR8, URZ ;  /* 0x0000003f00087c82 */ /* 0x000fe20008000000 */
[----:B------:R-:W-:Y:S01]  /*1450*/  UMOV UR18, UR5 ;  /* 0x0000000500127c82 */ /* 0x000fe20008000000 */
[----:B------:R-:W-:Y:S01]  /*1460*/  STL [R1+0x70], RZ ;  /* 0x000070ff01007387 */ /* 0x000fe20000100800 */
[----:B---3--:R-:W3:Y:S01]  /*1470*/  LDC R2, c[0x0][0x28c] ;  /* 0x0000a300ff027b82 */ /* 0x008ee20000000800 */
[----:B------:R-:W-:-:S02]  /*1480*/  CS2R R4, SRZ ;  /* 0x0000000000047805 */ /* 0x000fc4000001ff00 */
[----:B------:R-:W-:Y:S01]  /*1490*/  CS2R R6, SRZ ;  /* 0x0000000000067805 */ /* 0x000fe2000001ff00 */
[----:B------:R-:W-:Y:S01]  /*14a0*/  STL [R1+0x6c], RZ ;  /* 0x00006cff01007387 */ /* 0x000fe20000100800 */
[----:B------:R-:W-:Y:S02]  /*14b0*/  CS2R R8, SRZ ;  /* 0x0000000000087805 */ /* 0x000fe4000001ff00 */
[----:B------:R-:W-:Y:S02]  /*14c0*/  CS2R R10, SRZ ;  /* 0x00000000000a7805 */ /* 0x000fe4000001ff00 */
[----:B------:R-:W-:Y:S01]  /*14d0*/  CS2R R12, SRZ ;  /* 0x00000000000c7805 */ /* 0x000fe2000001ff00 */
[----:B------:R-:W-:Y:S01]  /*14e0*/  STL [R1+0x68], RZ ;  /* 0x000068ff01007387 */ /* 0x000fe20000100800 */
[----:B------:R-:W-:Y:S02]  /*14f0*/  CS2R R14, SRZ ;  /* 0x00000000000e7805 */ /* 0x000fe4000001ff00 */
[----:B------:R-:W-:-:S02]  /*1500*/  CS2R R16, SRZ ;  /* 0x0000000000107805 */ /* 0x000fc4000001ff00 */
[----:B0-----:R-:W-:Y:S01]  /*1510*/  CS2R R18, SRZ ;  /* 0x0000000000127805 */ /* 0x001fe2000001ff00 */
[----:B------:R-:W-:Y:S01]  /*1520*/  STL [R1+0x64], RZ ;  /* 0x000064ff01007387 */ /* 0x000fe20000100800 */
[----:B------:R-:W-:Y:S02]  /*1530*/  CS2R R20, SRZ ;  /* 0x0000000000147805 */ /* 0x000fe4000001ff00 */
[----:B------:R-:W-:Y:S02]  /*1540*/  CS2R R22, SRZ ;  /* 0x0000000000167805 */ /* 0x000fe4000001ff00 */
[----:B------:R-:W-:Y:S01]  /*1550*/  CS2R R152, SRZ ;  /* 0x0000000000987805 */ /* 0x000fe2000001ff00 */
[----:B------:R-:W-:Y:S01]  /*1560*/  STL [R1+0x60], RZ ;  /* 0x000060ff01007387 */ /* 0x000fe20000100800 */
[----:B--2---:R-:W-:Y:S01]  /*1570*/  ULEA UR14, UR11, UR14, 0x18 ;  /* 0x0000000e0b0e7291 */ /* 0x004fe2000f8ec03f */
[----:B------:R-:W-:Y:S02]  /*1580*/  CS2R R154, SRZ ;  /* 0x00000000009a7805 */ /* 0x000fe4000001ff00 */
[----:B------:R-:W-:Y:S01]  /*1590*/  CS2R R156, SRZ ;  /* 0x00000000009c7805 */ /* 0x000fe2000001ff00 */
[----:B------:R-:W-:Y:S01]  /*15a0*/  STL [R1+0x5c], RZ ;  /* 0x00005cff01007387 */ /* 0x000fe20000100800 */
[----:B------:R-:W-:-:S02]  /*15b0*/  CS2R R158, SRZ ;  /* 0x00000000009e7805 */ /* 0x000fc4000001ff00 */
[----:B------:R-:W-:Y:S02]  /*15c0*/  CS2R R160, SRZ ;  /* 0x0000000000a07805 */ /* 0x000fe4000001ff00 */
[----:B------:R-:W-:Y:S02]  /*15d0*/  CS2R R162, SRZ ;  /* 0x0000000000a27805 */ /* 0x000fe4000001ff00 */
[----:B-1----:R-:W-:Y:S01]  /*15e0*/  LOP3.LUT R0, R0, 0x80, RZ, 0xc0, !PT ;  /* 0x0000008000007812 */ /* 0x002fe200078ec0ff */
[----:B------:R-:W-:Y:S01]  /*15f0*/  STL [R1+0x58], RZ ;  /* 0x000058ff01007387 */ /* 0x000fe20000100800 */
[----:B---3--:R-:W-:Y:S02]  /*1600*/  ISETP.GE.AND P0, PT, R2, 0x1, PT ;  /* 0x000000010200780c */ /* 0x008fe40003f06270 */
[----:B------:R-:W-:Y:S02]  /*1610*/  CS2R R2, SRZ ;  /* 0x0000000000027805 */ /* 0x000fe4000001ff00 */
[----:B------:R-:W-:Y:S01]  /*1620*/  SHF.R.U32.HI R0, RZ, 0x7, R0 ;  /* 0x00000007ff007819 */ /* 0x000fe20000011600 */
[----:B------:R-:W-:Y:S01]  /*1630*/  STL [R1+0x54], RZ ;  /* 0x000054ff01007387 */ /* 0x000fe20000100800 */
[----:B------:R-:W-:-:S02]  /*1640*/  CS2R R164, SRZ ;  /* 0x0000000000a47805 */ /* 0x000fc4000001ff00 */
[----:B------:R-:W-:Y:S02]  /*1650*/  CS2R R166, SRZ ;  /* 0x0000000000a67805 */ /* 0x000fe4000001ff00 */
[----:B------:R-:W-:Y:S01]  /*1660*/  CS2R R168, SRZ ;  /* 0x0000000000a87805 */ /* 0x000fe2000001ff00 */
[----:B------:R-:W-:Y:S01]  /*1670*/  STL [R1+0x50], RZ ;  /* 0x000050ff01007387 */ /* 0x000fe20000100800 */
[----:B------:R-:W-:Y:S02]  /*1680*/  CS2R R170, SRZ ;  /* 0x0000000000aa7805 */ /* 0x000fe4000001ff00 */
[----:B------:R-:W-:Y:S02]  /*1690*/  CS2R R172, SRZ ;  /* 0x0000000000ac7805 */ /* 0x000fe4000001ff00 */
[----:B------:R-:W-:Y:S01]  /*16a0*/  CS2R R174, SRZ ;  /* 0x0000000000ae7805 */ /* 0x000fe2000001ff00 */
[----:B------:R-:W0:Y:S01]  /*16b0*/  SHFL.IDX PT, R0, R0, RZ, 0x1f ;  /* 0x00001fff00007589 */ /* 0x000e2200000e0000 */
[----:B------:R-:W-:-:S02]  /*16c0*/  CS2R R176, SRZ ;  /* 0x0000000000b07805 */ /* 0x000fc4000001ff00 */
[----:B------:R-:W-:Y:S02]  /*16d0*/  CS2R R178, SRZ ;  /* 0x0000000000b27805 */ /* 0x000fe4000001ff00 */
[----:B------:R-:W-:Y:S01]  /*16e0*/  CS2R R180, SRZ ;  /* 0x0000000000b47805 */ /* 0x000fe2000001ff00 */
[----:B------:R1:W-:Y:S01]  /*16f0*/  STL [R1+0x4c], RZ ;  /* 0x00004cff01007387 */ /* 0x0003e20000100800 */
[----:B------:R-:W-:Y:S02]  /*1700*/  CS2R R182, SRZ ;  /* 0x0000000000b67805 */ /* 0x000fe4000001ff00 */
[----:B------:R-:W-:Y:S02]  /*1710*/  CS2R R184, SRZ ;  /* 0x0000000000b87805 */ /* 0x000fe4000001ff00 */
[----:B------:R-:W-:Y:S01]  /*1720*/  CS2R R186, SRZ ;  /* 0x0000000000ba7805 */ /* 0x000fe2000001ff00 */
[----:B------:R1:W-:Y:S01]  /*1730*/  STL [R1+0x48], RZ ;  /* 0x000048ff01007387 */ /* 0x0003e20000100800 */
        /* <DEDUP_REMOVED lines=14> */
[----:B------:R-:W-:Y:S02]  /*1820*/  CS2R R210, SRZ ;  /* 0x0000000000d27805 */ /* 0x000fe4000001ff00 */
[----:B0-----:R-:W-:Y:S01]  /*1830*/  R2UR UR9, R0 ;  /* 0x00000000000972ca */ /* 0x001fe200000e0000 */
[----:B------:R1:W-:Y:S01]  /*1840*/  STL [R1+0x38], RZ ;  /* 0x000038ff01007387 */ /* 0x0003e20000100800 */
[----:B------:R-:W-:Y:S01]  /*1850*/  IMAD.MOV.U32 R0, RZ, RZ, RZ ;  /* 0x000000ffff007224 */ /* 0x000fe200078e00ff */
[----:B------:R-:W-:-:S02]  /*1860*/  CS2R R212, SRZ ;  /* 0x0000000000d47805 */ /* 0x000fc4000001ff00 */
[----:B------:R-:W-:Y:S01]  /*1870*/  CS2R R214, SRZ ;  /* 0x0000000000d67805 */ /* 0x000fe2000001ff00 */
[----:B------:R1:W-:Y:S01]  /*1880*/  STL [R1+0x34], RZ ;  /* 0x000034ff01007387 */ /* 0x0003e20000100800 */
[----:B------:R-:W-:Y:S02]  /*1890*/  CS2R R216, SRZ ;  /* 0x0000000000d87805 */ /* 0x000fe4000001ff00 */
[----:B------:R-:W-:Y:S02]  /*18a0*/  CS2R R218, SRZ ;  /* 0x0000000000da7805 */ /* 0x000fe4000001ff00 */
[----:B------:R-:W-:Y:S01]  /*18b0*/  CS2R R220, SRZ ;  /* 0x0000000000dc7805 */ /* 0x000fe2000001ff00 */
[----:B------:R1:W-:Y:S01]  /*18c0*/  STL [R1+0x30], RZ ;  /* 0x000030ff01007387 */ /* 0x0003e20000100800 */
[----:B------:R-:W-:Y:S02]  /*18d0*/  CS2R R222, SRZ ;  /* 0x0000000000de7805 */ /* 0x000fe4000001ff00 */
[----:B------:R-:W-:Y:S01]  /*18e0*/  CS2R R224, SRZ ;  /* 0x0000000000e07805 */ /* 0x000fe2000001ff00 */
[----:B------:R-:W-:Y:S01]  /*18f0*/  IMAD.MOV.U32 R226, RZ, RZ, RZ ;  /* 0x000000ffffe27224 */ /* 0x000fe200078e00ff */
[----:B------:R1:W-:Y:S01]  /*1900*/  STL [R1+0x2c], RZ ;  /* 0x00002cff01007387 */ /* 0x0003e20000100800 */
[----:B------:R-:W-:Y:S01]  /*1910*/  ULEA.HI UR10, UR9, UR9, URZ, 0x1 ;  /* 0x00000009090a7291 */ /* 0x000fe2000f8f083f */
[----:B------:R-:W-:Y:S01]  /*1920*/  IMAD.U32 R227, RZ, RZ, UR4 ;  /* 0x00000004ffe37e24 */ /* 0x000fe2000f8e00ff */
[----:B------:R-:W-:Y:S01]  /*1930*/  CS2R R24, SRZ ;  /* 0x0000000000187805 */ /* 0x000fe2000001ff00 */
[----:B------:R1:W-:Y:S01]  /*1940*/  STL [R1+0x28], RZ ;  /* 0x000028ff01007387 */ /* 0x0003e20000100800 */
[----:B------:R-:W-:Y:S01]  /*1950*/  ULOP3.LUT UR10, UR10, 0xffffe, URZ, 0xc0, !UPT ;  /* 0x000ffffe0a0a7892 */ /* 0x000fe2000f8ec03f */
[----:B------:R-:W-:-:S02]  /*1960*/  CS2R R26, SRZ ;  /* 0x00000000001a7805 */ /* 0x000fc4000001ff00 */
[----:B------:R-:W-:Y:S01]  /*1970*/  CS2R R28, SRZ ;  /* 0x00000000001c7805 */ /* 0x000fe2000001ff00 */
[----:B------:R1:W-:Y:S01]  /*1980*/  STL [R1+0x24], RZ ;  /* 0x000024ff01007387 */ /* 0x0003e20000100800 */
[----:B------:R-:W-:Y:S01]  /*1990*/  UIADD3 UR10, UR9, -UR10, URZ ;  /* 0x8000000a090a7290 */ /* 0x000fe2000fffe03f */
[----:B----4-:R-:W-:Y:S02]  /*19a0*/  CS2R R30, SRZ ;  /* 0x00000000001e7805 */ /* 0x010fe4000001ff00 */
[----:B------:R-:W-:Y:S01]  /*19b0*/  CS2R R32, SRZ ;  /* 0x0000000000207805 */ /* 0x000fe2000001ff00 */
[----:B------:R1:W-:Y:S01]  /*19c0*/  STL [R1+0x20], RZ ;  /* 0x000020ff01007387 */ /* 0x0003e20000100800 */
[----:B------:R-:W-:Y:S01]  /*19d0*/  ULEA UR10, UR10, UR14, 0xc ;  /* 0x0000000e0a0a7291 */ /* 0x000fe2000f8e603f */
[----:B------:R-:W-:Y:S02]  /*19e0*/  CS2R R34, SRZ ;  /* 0x0000000000227805 */ /* 0x000fe4000001ff00 */
[----:B------:R-:W-:Y:S01]  /*19f0*/  CS2R R36, SRZ ;  /* 0x0000000000247805 */ /* 0x000fe2000001ff00 */
[----:B------:R1:W-:Y:S01]  /*1a00*/  STL [R1+0x1c], RZ ;  /* 0x00001cff01007387 */ /* 0x0003e20000100800 */
[----:B------:R-:W-:Y:S01]  /*1a10*/  UIADD3 UR10, UR10, 0x180, URZ ;  /* 0x000001800a0a7890 */ /* 0x000fe2000fffe03f */
[----:B------:R-:W-:-:S02]  /*1a20*/  CS2R R38, SRZ ;  /* 0x0000000000267805 */ /* 0x000fc4000001ff00 */
[----:B------:R-:W-:Y:S01]  /*1a30*/  CS2R R40, SRZ ;  /* 0x0000000000287805 */ /* 0x000fe2000001ff00 */
[----:B------:R1:W-:Y:S01]  /*1a40*/  STL [R1+0x18], RZ ;  /* 0x000018ff01007387 */ /* 0x0003e20000100800 */
[----:B------:R-:W-:Y:S01]  /*1a50*/  USHF.R.U32.HI UR10, URZ, 0x4, UR10 ;  /* 0x000000043f0a7899 */ /* 0x000fe2000801160a */
[----:B------:R-:W-:Y:S02]  /*1a60*/  CS2R R42, SRZ ;  /* 0x00000000002a7805 */ /* 0x000fe4000001ff00 */
[----:B------:R-:W-:Y:S01]  /*1a70*/  CS2R R44, SRZ ;  /* 0x00000000002c7805 */ /* 0x000fe2000001ff00 */
[----:B------:R1:W-:Y:S01]  /*1a80*/  STL [R1+0x14], RZ ;  /* 0x000014ff01007387 */ /* 0x0003e20000100800 */
[----:B------:R-:W-:Y:S01]  /*1a90*/  ULOP3.LUT UR15, UR10, 0x3fff, URZ, 0xc0, !UPT ;  /* 0x00003fff0a0f7892 */ /* 0x000fe2000f8ec03f */
        /* <DEDUP_REMOVED lines=18> */
[----:B------:R1:W-:Y:S01]  /*1bc0*/  STL [R1], RZ ;  /* 0x000000ff01007387 */ /* 0x0003e20000100800 */
[----:B------:R-:W-:-:S02]  /*1bd0*/  CS2R R74, SRZ ;  /* 0x00000000004a7805 */ /* 0x000fc4000001ff00 */
[----:B------:R-:W-:Y:S02]  /*1be0*/  CS2R R76, SRZ ;  /* 0x00000000004c7805 */ /* 0x000fe4000001ff00 */
[----:B------:R-:W-:Y:S02]  /*1bf0*/  CS2R R78, SRZ ;  /* 0x00000000004e7805 */ /* 0x000fe4000001ff00 */
[----:B------:R-:W-:Y:S02]  /*1c00*/  CS2R R80, SRZ ;  /* 0x0000000000507805 */ /* 0x000fe4000001ff00 */
[----:B------:R-:W-:Y:S02]  /*1c10*/  CS2R R82, SRZ ;  /* 0x0000000000527805 */ /* 0x000fe4000001ff00 */
[----:B------:R-:W-:Y:S02]  /*1c20*/  CS2R R84, SRZ ;  /* 0x0000000000547805 */ /* 0x000fe4000001ff00 */
        /* <DEDUP_REMOVED lines=32> */
[----:B------:R-:W-:Y:S01]  /*1e30*/  CS2R R150, SRZ ;  /* 0x0000000000967805 */ /* 0x000fe2000001ff00 */
[----:B-1----:R-:W-:Y:S06]  /*1e40*/  @!P0 BRA `(.L_x_18) ;  /* 0x0000001000688947 */ /* 0x002fec0003800000 */
[----:B------:R-:W-:-:S06]  /*1e50*/  UISETP.NE.AND UP0, UPT, UR21, 0x3, UPT ;  /* 0x000000031500788c */ /* 0x000fcc000bf05270 */
[----:B------:R-:W-:-:S13]  /*1e60*/  PLOP3.LUT P1, PT, PT, PT, UP0, 0x80, 0x0 ;  /* 0x000000000000781c */ /* 0x000fda0003f2f008 */
[----:B------:R-:W-:Y:S05]  /*1e70*/  @!P1 BRA `(.L_x_19) ;  /* 0x0000000000049947 */ /* 0x000fea0003800000 */
[----:B------:R-:W-:Y:S01]  /*1e80*/  BPT.TRAP 0x1 ;  /* 0x000000040000795c */ /* 0x000fe20000300000 */
.L_x_19:
[----:B------:R-:W-:Y:S01]  /*1e90*/  ULEA UR6, UR5, UR14, 0x3 ;  /* 0x0000000e05067291 */ /* 0x000fe2000f8e183f */
[----:B------:R-:W-:-:S05]  /*1ea0*/  IMAD.U32 R0, RZ, RZ, UR4 ;  /* 0x00000004ff007e24 */ /* 0x000fca000f8e00ff */
[----:B------:R-:W-:-:S04]  /*1eb0*/  SHF.L.U32 R0, R0, 0x1f, RZ ;  /* 0x0000001f00007819 */ /* 0x000fc800000006ff */
[----:B------:R0:W1:Y:S01]  /*1ec0*/  SYNCS.PHASECHK.TRANS64.TRYWAIT P0, [UR6], R0 ;  /* 0x00000000ff0075a7 */ /* 0x0000620008000146 */
[----:B------:R-:W-:Y:S05]  /*1ed0*/  @!P1 BRA `(.L_x_20) ;  /* 0x0000000000049947 */ /* 0x000fea0003800000 */
[----:B------:R-:W-:Y:S01]  /*1ee0*/  BPT.TRAP 0x1 ;  /* 0x000000040000795c */ /* 0x000fe20000300000 */
.L_x_20:
[----:B-1----:R-:W-:Y:S05]  /*1ef0*/  @P0 BRA `(.L_x_21) ;  /* 0x0000000000080947 */ /* 0x002fea0003800000 */
[----:B------:R-:W1:Y:S02]  /*1f00*/  SYNCS.PHASECHK.TRANS64.TRYWAIT P0, [UR6], R0 ;  /* 0x00000000ff0075a7 */ /* 0x000e640008000146 */
[----:B-1----:R-:W-:Y:S05]  /*1f10*/  @!P0 BRA `(.L_x_22) ;  /* 0x000000e400d08947 */ /* 0x002fea0003800000 */
.L_x_21:
[----:B------:R-:W-:Y:S01]  /*1f20*/  UIADD3 UR6, UR14, 0x12180, URZ ;  /* 0x000121800e067890 */ /* 0x000fe2000fffe03f */
[----:B------:R-:W-:Y:S01]  /*1f30*/  WARPGROUP.ARRIVE ;  /* 0x00000000000079c5 */ /* 0x000fe20000000000 */
[----:B------:R-:W-:Y:S01]  /*1f40*/  ULOP3.LUT UR8, UR15, 0x10000, URZ, 0xfc, !UPT ;  /* 0x000100000f087892 */ /* 0x000fe2000f8efc3f */
[----:B------:R2:W-:Y:S01]  /*1f50*/  STL [R1+0x74], RZ ;  /* 0x000074ff01007387 */ /* 0x0005e20000100800 */
[----:B------:R-:W-:Y:S01]  /*1f60*/  USHF.R.U32.HI UR6, URZ, 0x4, UR6 ;  /* 0x000000043f067899 */ /* 0x000fe20008011606 */
[----:B01----:R-:W-:Y:S01]  /*1f70*/  IMAD.MOV.U32 R0, RZ, RZ, RZ ;  /* 0x000000ffff007224 */ /* 0x003fe200078e00ff */
[----:B------:R-:W-:Y:S01]  /*1f80*/  ULEA UR8, UR5, UR8, 0x9 ;  /* 0x0000000805087291 */ /* 0x000fe2000f8e483f */
[----:B------:R2:W-:Y:S01]  /*1f90*/  STL [R1+0x70], RZ ;  /* 0x000070ff01007387 */ /* 0x0005e20000100800 */
[----:B------:R-:W-:Y:S01]  /*1fa0*/  ULOP3.LUT UR6, UR6, 0x3fff, URZ, 0xc0, !UPT ;  /* 0x00003fff06067892 */ /* 0x000fe2000f8ec03f */
[----:B------:R-:W-:Y:S01]  /*1fb0*/  CS2R R2, SRZ ;  /* 0x0000000000027805 */ /* 0x000fe2000001ff00 */
[----:B------:R-:W-:Y:S01]  /*1fc0*/  UMOV UR9, 0x80000020 ;  /* 0x8000002000097882 */ /* 0x000fe20000000000 */
[----:B------:R-:W-:Y:S01]  /*1fd0*/  UMOV UR11, 0x80000020 ;  /* 0x80000020000b7882 */ /* 0x000fe20000000000 */
[----:B------:R-:W-:Y:S01]  /*1fe0*/  ULOP3.LUT UR6, UR6, 0x10000, URZ, 0xfc, !UPT ;  /* 0x0001000006067892 */ /* 0x000fe2000f8efc3f */
[----:B------:R2:W-:Y:S01]  /*1ff0*/  STL [R1+0x6c], RZ ;  /* 0x00006cff01007387 */ /* 0x0005e20000100800 */
[----:B------:R-:W-:Y:S01]  /*2000*/  ULDC UR7, c[0x0][0x50c] ;  /* 0x0001430000077ab9 */ /* 0x000fe20000000800 */
[----:B------:R-:W-:Y:S01]  /*2010*/  CS2R R4, SRZ ;  /* 0x0000000000047805 */ /* 0x000fe2000001ff00 */
[----:B------:R-:W-:Y:S01]  /*2020*/  ULEA UR10, UR5, UR6, 0xa ;  /* 0x00000006050a7291 */ /* 0x000fe2000f8e503f */
[----:B------:R2:W-:Y:S01]  /*2030*/  STL [R1+0x68], RZ ;  /* 0x000068ff01007387 */ /* 0x0005e20000100800 */
[----:B------:R-:W-:Y:S01]  /*2040*/  UISETP.NE.AND UP0, UPT, UR7, 0x2, UPT ;  /* 0x000000020700788c */ /* 0x000fe2000bf05270 */
[----:B------:R-:W-:Y:S01]  /*2050*/  CS2R R6, SRZ ;  /* 0x0000000000067805 */ /* 0x000fe2000001ff00 */
[----:B------:R-:W-:Y:S01]  /*2060*/  UMOV UR6, 0x2 ;  /* 0x0000000200067882 */ /* 0x000fe20000000000 */
[----:B------:R2:W-:Y:S01]  /*2070*/  STL [R1+0x64], RZ ;  /* 0x000064ff01007387 */ /* 0x0005e20000100800 */
[----:B------:R-:W-:Y:S01]  /*2080*/  USEL UR7, URZ, 0x1, UP0 ;  /* 0x000000013f077887 */ /* 0x000fe20008000000 */
[----:B------:R-:W-:-:S02]  /*2090*/  CS2R R8, SRZ ;  /* 0x0000000000087805 */ /* 0x000fc4000001ff00 */
[----:B------:R-:W-:Y:S01]  /*20a0*/  CS2R R10, SRZ ;  /* 0x00000000000a7805 */ /* 0x000fe2000001ff00 */
[----:B------:R-:W-:Y:S01]  /*20b0*/  QGMMA.64x256x32.F32.E4M3.E4M3 R24, gdesc[UR8], RZ, !UPT ;  /* 0x03e00000081879f3 */ /* 0x000fe2000c7008ff */
[----:B------:R2:W-:Y:S01]  /*20c0*/  STL [R1+0x60], RZ ;  /* 0x000060ff01007387 */ /* 0x0005e20000100800 */
[----:B------:R-:W-:Y:S01]  /*20d0*/  UIADD3 UR8, UR8, 0x2, URZ ;  /* 0x0000000208087890 */ /* 0x000fe2000fffe03f */
[----:B------:R-:W-:Y:S01]  /*20e0*/  ISETP.NE.AND P0, PT, RZ, UR7, PT ;  /* 0x00000007ff007c0c */ /* 0x000fe2000bf05270 */
[----:B------:R-:W-:Y:S01]  /*20f0*/  UIADD3 UR10, UR10, 0x2, URZ ;  /* 0x000000020a0a7890 */ /* 0x000fe2000fffe03f */
[----:B------:R2:W-:Y:S01]  /*2100*/  STL [R1+0x5c], RZ ;  /* 0x00005cff01007387 */ /* 0x0005e20000100800 */
[----:B------:R-:W-:Y:S01]  /*2110*/  UMOV UR9, 0x80000020 ;  /* 0x8000002000097882 */ /* 0x000fe20000000000 */
[----:B------:R-:W-:Y:S01]  /*2120*/  UMOV UR11, 0x80000020 ;  /* 0x80000020000b7882 */ /* 0x000fe20000000000 */
        /* <DEDUP_REMOVED lines=58> */
[----:B------:R-:W-:-:S03]  /*24d0*/  IMAD.MOV.U32 R226, RZ, RZ, RZ ;  /* 0x000000ffffe27224 */ /* 0x000fc600078e00ff */
[----:B------:R2:W-:Y:S04]  /*24e0*/  STL [R1+0x1c], RZ ;  /* 0x00001cff01007387 */ /* 0x0005e80000100800 */
[----:B------:R2:W-:Y:S04]  /*24f0*/  STL [R1+0x18], RZ ;  /* 0x000018ff01007387 */ /* 0x0005e80000100800 */
[----:B------:R2:W-:Y:S04]  /*2500*/  STL [R1+0x14], RZ ;  /* 0x000014ff01007387 */ /* 0x0005e80000100800 */
[----:B------:R2:W-:Y:S04]  /*2510*/  STL [R1+0x10], RZ ;  /* 0x000010ff01007387 */ /* 0x0005e80000100800 */
[----:B------:R2:W-:Y:S04]  /*2520*/  STL [R1+0xc], RZ ;  /* 0x00000cff01007387 */ /* 0x0005e80000100800 */
[----:B------:R2:W-:Y:S04]  /*2530*/  STL [R1+0x8], RZ ;  /* 0x000008ff01007387 */ /* 0x0005e80000100800 */
[----:B------:R2:W-:Y:S04]  /*2540*/  STL [R1+0x4], RZ ;  /* 0x000004ff01007387 */ /* 0x0005e80000100800 */
[----:B------:R2:W-:Y:S01]  /*2550*/  STL [R1], RZ ;  /* 0x000000ff01007387 */ /* 0x0005e20000100800 */
[----:B------:R-:W-:Y:S01]  /*2560*/  QGMMA.64x256x32.F32.E4M3.E4M3 R24, gdesc[UR8], R24, gsb0 ;  /* 0x03e00000081879f3 */ /* 0x000fe20008000818 */
[----:B------:R-:W-:Y:S05]  /*2570*/  @!P0 BRA `(.L_x_23) ;  /* 0x0000000800808947 */ /* 0x000fea0003800000 */
[----:B------:R-:W-:Y:S02]  /*2580*/  WARPGROUP.DEPBAR.LE gsb0, 0x0 ;  /* 0x00008000000079c5 */ /* 0x000fe40000010000 */
[----:B------:R-:W-:-:S01]  /*2590*/  FADD R227, RZ, R122 ;  /* 0x0000007affe37221 */ /* 0x000fc20000000000 */
[----:B------:R-:W-:Y:S01]  /*25a0*/  FADD R226, RZ, R24 ;  /* 0x00000018ffe27221 */ /* 0x000fe20000000000 */
[----:B------:R-:W-:-:S01]  /*25b0*/  FADD R225, RZ, R25 ;  /* 0x00000019ffe17221 */ /* 0x000fc20000000000 */
[----:B------:R-:W-:Y:S01]  /*25c0*/  FADD R224, RZ, R26 ;  /* 0x0000001affe07221 */ /* 0x000fe20000000000 */
[----:B------:R-:W-:-:S01]  /*25d0*/  FADD R223, RZ, R27 ;  /* 0x0000001bffdf7221 */ /* 0x000fc20000000000 */
[----:B------:R0:W-:Y:S01]  /*25e0*/  STL [R1], R227 ;  /* 0x000000e301007387 */ /* 0x0001e20000100800 */
[----:B------:R-:W-:-:S01]  /*25f0*/  FADD R222, RZ, R28 ;  /* 0x0000001cffde7221 */ /* 0x000fc20000000000 */
[----:B------:R-:W-:Y:S01]  /*2600*/  FADD R221, RZ, R29 ;  /* 0x0000001dffdd7221 */ /* 0x000fe20000000000 */
[----:B------:R-:W-:-:S01]  /*2610*/  FADD R220, RZ, R30 ;  /* 0x0000001effdc7221 */ /* 0x000fc20000000000 */
[----:B------:R-:W-:Y:S01]  /*2620*/  FADD R219, RZ, R31 ;  /* 0x0000001fffdb7221 */ /* 0x000fe20000000000 */
[----:B------:R-:W-:-:S01]  /*2630*/  FADD R218, RZ, R32 ;  /* 0x00000020ffda7221 */ /* 0x000fc20000000000 */
[----:B------:R-:W-:Y:S01]  /*2640*/  FADD R217, RZ, R33 ;  /* 0x00000021ffd97221 */ /* 0x000fe20000000000 */
[----:B------:R-:W-:-:S01]  /*2650*/  FADD R216, RZ, R34 ;  /* 0x00000022ffd87221 */ /* 0x000fc20000000000 */
[----:B------:R-:W-:Y:S01]  /*2660*/  FADD R215, RZ, R35 ;  /* 0x00000023ffd77221 */ /* 0x000fe20000000000 */
[----:B------:R-:W-:-:S01]  /*2670*/  FADD R214, RZ, R36 ;  /* 0x00000024ffd67221 */ /* 0x000fc20000000000 */
[----:B0-----:R-:W-:Y:S01]  /*2680*/  FADD R227, RZ, R123 ;  /* 0x0000007bffe37221 */ /* 0x001fe20000000000 */
[----:B------:R-:W-:-:S01]  /*2690*/  FADD R213, RZ, R37 ;  /* 0x00000025ffd57221 */ /* 0x000fc20000000000 */
[----:B------:R-:W-:Y:S01]  /*26a0*/  FADD R212, RZ, R38 ;  /* 0x00000026ffd47221 */ /* 0x000fe20000000000 */
[----:B------:R-:W-:-:S01]  /*26b0*/  FADD R211, RZ, R39 ;  /* 0x00000027ffd37221 */ /* 0x000fc20000000000 */
[----:B------:R-:W-:Y:S01]  /*26c0*/  FADD R210, RZ, R40 ;  /* 0x00000028ffd27221 */ /* 0x000fe20000000000 */
[----:B------:R0:W-:Y:S01]  /*26d0*/  STL [R1+0x4], R227 ;  /* 0x000004e301007387 */ /* 0x0001e20000100800 */
        /* <DEDUP_REMOVED lines=93> */
[----:B------:R-:W-:Y:S01]  /*2cb0*/  UMOV UR6, URZ ;  /* 0x0000003f00067c82 */ /* 0x000fe20008000000 */
[----:B0-----:R-:W-:-:S05]  /*2cc0*/  FADD R227, RZ, R130 ;  /* 0x00000082ffe37221 */ /* 0x001fca0000000000 */
[----:B------:R0:W-:Y:S02]  /*2cd0*/  STL [R1+0x20], R227 ;  /* 0x000020e301007387 */ /* 0x0001e40000100800 */
        /* <DEDUP_REMOVED lines=42> */
.L_x_23:
[----:B------:R-:W-:-:S04]  /*2f80*/  UIADD3 UR18, UR5, 0x1, URZ ;  /* 0x0000000105127890 */ /* 0x000fc8000fffe03f */
[----:B------:R-:W-:-:S04]  /*2f90*/  UISETP.NE.AND UP0, UPT, UR18, 0x9, UPT ;  /* 0x000000091200788c */ /* 0x000fc8000bf05270 */
[----:B------:R-:W-:Y:S02]  /*2fa0*/  USEL UR8, URZ, 0x1, UP0 ;  /* 0x000000013f087887 */ /* 0x000fe40008000000 */
[----:B------:R-:W-:Y:S02]  /*2fb0*/  USEL UR18, UR18, URZ, UP0 ;  /* 0x0000003f12127287 */ /* 0x000fe40008000000 */
[----:B------:R-:W-:-:S06]  /*2fc0*/  ULOP3.LUT UR8, UR4, UR8, URZ, 0x3c, !UPT ;  /* 0x0000000804087292 */ /* 0x000fcc000f8e3c3f */
[----:B0-----:R-:W-:Y:S01]  /*2fd0*/  IMAD.U32 R227, RZ, RZ, UR8 ;  /* 0x00000008ffe37e24 */ /* 0x001fe2000f8e00ff */
[----:B------:R-:W-:-:S06]  /*2fe0*/  UMOV UR8, 0x1 ;  /* 0x0000000100087882 */ /* 0x000fcc0000000000 */
.L_x_18:
[----:B------:R-:W-:-:S04]  /*2ff0*/  UISETP.LT.AND UP0, UPT, UR12, 0x1, UPT ;  /* 0x000000010c00788c */ /* 0x000fc8000bf01270 */
[----:B------:R-:W-:-:S04]  /*3000*/  USEL UR9, UR12, 0x1, UP0 ;  /* 0x000000010c097887 */ /* 0x000fc80008000000 */
[----:B------:R-:W-:-:S04]  /*3010*/  UIADD3 UR9, UR12, -UR9, URZ ;  /* 0x800000090c097290 */ /* 0x000fc8000fffe03f */
[----:B------:R-:W-:-:S06]  /*3020*/  UISETP.GE.AND UP0, UPT, UR9, 0x1, UPT ;  /* 0x000000010900788c */ /* 0x000fcc000bf06270 */
[----:B------:R-:W-:-:S13]  /*3030*/  PLOP3.LUT P0, PT, PT, PT, UP0, 0x80, 0x0 ;  /* 0x000000000000781c */ /* 0x000fda0003f0f008 */
[----:B------:R-:W-:Y:S05]  /*3040*/  @!P0 BRA `(.L_x_24) ;  /* 0x0000001000a48947 */ /* 0x000fea0003800000 */
[----:B------:R-:W-:Y:S01]  /*3050*/  IMAD.U32 R228, RZ, RZ, UR9 ;  /* 0x00000009ffe47e24 */ /* 0x000fe2000f8e00ff */
[----:B------:R-:W-:Y:S01]  /*3060*/  UMOV UR23, UR5 ;  /* 0x0000000500177c82 */ /* 0x000fe20008000000 */
[----:B------:R-:W-:-:S05]  /*3070*/  ULDC UR24, c[0x0][0x50c] ;  /* 0x0001430000187ab9 */ /* 0x000fca0000000800 */
.L_x_32:
[----:B------:R-:W-:-:S06]  /*3080*/  UISETP.NE.AND UP0, UPT, UR21, 0x3, UPT ;  /* 0x000000031500788c */ /* 0x000fcc000bf05270 */
[----:B------:R-:W-:-:S13]  /*3090*/  PLOP3.LUT P1, PT, PT, PT, UP0, 0x80, 0x0 ;  /* 0x000000000000781c */ /* 0x000fda0003f2f008 */
[----:B-1---5:R-:W-:Y:S05]  /*30a0*/  @!P1 BRA `(.L_x_25) ;  /* 0x0000000000049947 */ /* 0x022fea0003800000 */
[----:B------:R-:W-:Y:S01]  /*30b0*/  BPT.TRAP 0x1 ;  /* 0x000000040000795c */ /* 0x000fe20000300000 */
.L_x_25:
[----:B------:R-:W0:Y:S01]  /*30c0*/  S2UR UR9, SR_CgaCtaId ;  /* 0x00000000000979c3 */ /* 0x000e220000008800 */
[----:B------:R-:W-:Y:S01]  /*30d0*/  UMOV UR14, 0x400 ;  /* 0x00000400000e7882 */ /* 0x000fe20000000000 */
[----:B------:R-:W-:Y:S01]  /*30e0*/  SHF.L.U32 R229, R227, 0x1f, RZ ;  /* 0x0000001fe3e57819 */ /* 0x000fe200000006ff */
[----:B0-----:R-:W-:-:S04]  /*30f0*/  ULEA UR14, UR9, UR14, 0x18 ;  /* 0x0000000e090e7291 */ /* 0x001fc8000f8ec03f */
[----:B------:R-:W-:-:S09]  /*3100*/  ULEA UR9, UR18, UR14, 0x3 ;  /* 0x0000000e12097291 */ /* 0x000fd2000f8e183f */
[----:B------:R0:W1:Y:S01]  /*3110*/  SYNCS.PHASECHK.TRANS64.TRYWAIT P0, [UR9], R229 ;  /* 0x000000e5ff0075a7 */ /* 0x0000620008000149 */
[----:B------:R-:W-:Y:S05]  /*3120*/  @!P1 BRA `(.L_x_26) ;  /* 0x0000000000049947 */ /* 0x000fea0003800000 */
[----:B------:R-:W-:Y:S01]  /*3130*/  BPT.TRAP 0x1 ;  /* 0x000000040000795c */ /* 0x000fe20000300000 */
.L_x_26:
[----:B-1----:R-:W-:Y:S05]  /*3140*/  @P0 BRA `(.L_x_27) ;  /* 0x0000000000080947 */ /* 0x002fea0003800000 */
[----:B------:R-:W1:Y:S02]  /*3150*/  SYNCS.PHASECHK.TRANS64.TRYWAIT P0, [UR9], R229 ;  /* 0x000000e5ff0075a7 */ /* 0x000e640008000149 */
[----:B-1----:R-:W-:Y:S05]  /*3160*/  @!P0 BRA `(.L_x_28) ;  /* 0x000000d400548947 */ /* 0x002fea0003800000 */
.L_x_27:
[----:B------:R-:W-:Y:S01]  /*3170*/  UIADD3 UR9, UR14, 0x12180, URZ ;  /* 0x000121800e097890 */ /* 0x000fe2000fffe03f */
[----:B------:R-:W-:Y:S01]  /*3180*/  WARPGROUP.ARRIVE ;  /* 0x00000000000079c5 */ /* 0x000fe20000000000 */
[----:B------:R-:W-:Y:S02]  /*3190*/  UISETP.NE.AND UP0, UPT, UR7, URZ, UPT ;  /* 0x0000003f0700728c */ /* 0x000fe4000bf05270 */
[----:B------:R-:W-:Y:S02]  /*31a0*/  USHF.R.U32.HI UR9, URZ, 0x4, UR9 ;  /* 0x000000043f097899 */ /* 0x000fe40008011609 */
[----:B------:R-:W-:Y:S02]  /*31b0*/  USEL UR8, UR8, URZ, !UP0 ;  /* 0x0000003f08087287 */ /* 0x000fe4000c000000 */
[----:B------:R-:W-:Y:S02]  /*31c0*/  ULOP3.LUT UR9, UR9, 0x3fff, URZ, 0xc0, !UPT ;  /* 0x00003fff09097892 */ /* 0x000fe4000f8ec03f */
[----:B------:R-:W-:-:S02]  /*31d0*/  ULOP3.LUT UR7, UR15, 0x10000, URZ, 0xfc, !UPT ;  /* 0x000100000f077892 */ /* 0x000fc4000f8efc3f */
[----:B------:R-:W-:Y:S02]  /*31e0*/  ULOP3.LUT UR9, UR9, 0x10000, URZ, 0xfc, !UPT ;  /* 0x0001000009097892 */ /* 0x000fe4000f8efc3f */
[----:B------:R-:W-:Y:S02]  /*31f0*/  UISETP.NE.U32.AND UP0, UPT, UR8, URZ, UPT ;  /* 0x0000003f0800728c */ /* 0x000fe4000bf05070 */
[----:B------:R-:W-:Y:S02]  /*3200*/  ULEA UR8, UR18, UR7, 0x9 ;  /* 0x0000000712087291 */ /* 0x000fe4000f8e483f */
[----:B------:R-:W-:Y:S01]  /*3210*/  ULEA UR10, UR18, UR9, 0xa ;  /* 0x00000009120a7291 */ /* 0x000fe2000f8e503f */
[----:B------:R-:W-:Y:S02]  /*3220*/  UMOV UR11, 0x80000020 ;  /* 0x80000020000b7882 */ /* 0x000fe40000000000 */
[----:B------:R-:W-:Y:S01]  /*3230*/  UMOV UR9, 0x80000020 ;  /* 0x8000002000097882 */ /* 0x000fe20000000000 */
[----:B------:R-:W-:-:S05]  /*3240*/  UIADD3 UR6, UR6, 0x2, URZ ;  /* 0x0000000206067890 */ /* 0x000fca000fffe03f */
[----:B------:R-:W-:Y:S01]  /*3250*/  QGMMA.64x256x32.F32.E4M3.E4M3 R24, gdesc[UR8], R24, UP0 ;  /* 0x03e00000081879f3 */ /* 0x000fe2000bf00818 */
[----:B------:R-:W-:Y:S02]  /*3260*/  UIADD3 UR8, UR8, 0x2, URZ ;  /* 0x0000000208087890 */ /* 0x000fe4000fffe03f */
[----:B------:R-:W-:Y:S01]  /*3270*/  UIADD3 UR10, UR10, 0x2, URZ ;  /* 0x000000020a0a7890 */ /* 0x000fe2000fffe03f */
[----:B------:R-:W-:Y:S01]  /*3280*/  UMOV UR9, 0x80000020 ;  /* 0x8000002000097882 */ /* 0x000fe20000000000 */
[----:B------:R-:W-:Y:S01]  /*3290*/  UMOV UR11, 0x80000020 ;  /* 0x80000020000b7882 */ /* 0x000fe20000000000 */
[----:B------:R-:W-:-:S04]  /*32a0*/  UISETP.NE.AND UP0, UPT, UR6, UR24, UPT ;  /* 0x000000180600728c */ /* 0x000fc8000bf05270 */
[----:B------:R-:W-:-:S06]  /*32b0*/  USEL UR7, URZ, 0x1, UP0 ;  /* 0x000000013f077887 */ /* 0x000fcc0008000000 */
[----:B------:R-:W-:-:S12]  /*32c0*/  ISETP.NE.AND P0, PT, RZ, UR7, PT ;  /* 0x00000007ff007c0c */ /* 0x000fd8000bf05270 */
[----:B------:R-:W-:Y:S03]  /*32d0*/  QGMMA.64x256x32.F32.E4M3.E4M3 R24, gdesc[UR8], R24, gsb0 ;  /* 0x03e00000081879f3 */ /* 0x000fe60008000818 */
[----:B------:R-:W-:Y:S02]  /*32e0*/  WARPGROUP.DEPBAR.LE gsb0, 0x1 ;  /* 0x00008000000079c5 */ /* 0x000fe40000010100 */
[----:B------:R-:W-:Y:S05]  /*32f0*/  @!P0 BRA `(.L_x_29) ;  /* 0x0000000c00808947 */ /* 0x000fea0003800000 */
[----:B------:R-:W-:Y:S02]  /*3300*/  WARPGROUP.DEPBAR.LE gsb0, 0x0 ;  /* 0x00008000000079c5 */ /* 0x000fe40000010000 */
[----:B------:R-:W-:-:S01]  /*3310*/  FADD R226, R24, R226 ;  /* 0x000000e218e27221 */ /* 0x000fc20000000000 */
[----:B------:R-:W-:Y:S01]  /*3320*/  FADD R225, R25, R225 ;  /* 0x000000e119e17221 */ /* 0x000fe20000000000 */
[----:B------:R1:W-:Y:S01]  /*3330*/  STL [R1+0x90], R227 ;  /* 0x000090e301007387 */ /* 0x0003e20000100800 */
[----:B------:R-:W-:-:S01]  /*3340*/  FADD R224, R26, R224 ;  /* 0x000000e01ae07221 */ /* 0x000fc20000000000 */
[----:B------:R-:W-:Y:S01]  /*3350*/  FADD R223, R27, R223 ;  /* 0x000000df1bdf7221 */ /* 0x000fe20000000000 */
[----:B------:R-:W-:-:S01]  /*3360*/  FADD R222, R28, R222 ;  /* 0x000000de1cde7221 */ /* 0x000fc20000000000 */
[----:B------:R-:W-:Y:S01]  /*3370*/  FADD R221, R29, R221 ;  /* 0x000000dd1ddd7221 */ /* 0x000fe20000000000 */
[----:B-1----:R-:W3:Y:S04]  /*3380*/  LDL.LU R227, [R1+0x30] ;  /* 0x0000300001e37983 */ /* 0x002ee80000300800 */
[----:B------:R1:W-:Y:S01]  /*3390*/  STL [R1+0x94], R226 ;  /* 0x000094e201007387 */ /* 0x0003e20000100800 */
[----:B------:R-:W-:-:S01]  /*33a0*/  FADD R220, R30, R220 ;  /* 0x000000dc1edc7221 */ /* 0x000fc20000000000 */
[----:B------:R-:W-:-:S02]  /*33b0*/  FADD R219, R31, R219 ;  /* 0x000000db1fdb7221 */ /* 0x000fc40000000000 */
[----:B-1----:R-:W4:Y:S04]  /*33c0*/  LDL.LU R226, [R1+0x2c] ;  /* 0x00002c0001e27983 */ /* 0x002f280000300800 */
[----:B------:R1:W-:Y:S01]  /*33d0*/  STL [R1+0x98], R225 ;  /* 0x000098e101007387 */ /* 0x0003e20000100800 */
[----:B------:R-:W-:-:S03]  /*33e0*/  FADD R218, R32, R218 ;  /* 0x000000da20da7221 */ /* 0x000fc60000000000 */
[----:B-1----:R-:W2:Y:S04]  /*33f0*/  LDL.LU R225, [R1+0x28] ;  /* 0x0000280001e17983 */ /* 0x002ea80000300800 */
        /* <DEDUP_REMOVED lines=9> */
[----:B------:R1:W-:Y:S04]  /*3490*/  STL [R1+0xa8], R221 ;  /* 0x0000a8dd01007387 */ /* 0x0003e80000100800 */
        /* <DEDUP_REMOVED lines=12> */
[----:B-1----:R-:W2:Y:S01]  /*3560*/  LDL.LU R215, [R1] ;  /* 0x0000000001d77983 */ /* 0x002ea20000300800 */
[----:B------:R-:W-:-:S01]  /*3570*/  FADD R214, R36, R214 ;  /* 0x000000d624d67221 */ /* 0x000fc20000000000 */
[----:B------:R-:W-:Y:S01]  /*3580*/  FADD R213, R37, R213 ;  /* 0x000000d525d57221 */ /* 0x000fe20000000000 */
[----:B------:R-:W-:-:S01]  /*3590*/  FADD R212, R38, R212 ;  /* 0x000000d426d47221 */ /* 0x000fc20000000000 */
[----:B------:R-:W-:Y:S01]  /*35a0*/  FADD R211, R39, R211 ;  /* 0x000000d327d37221 */ /* 0x000fe20000000000 */
[----:B------:R-:W-:-:S01]  /*35b0*/  FADD R210, R40, R210 ;  /* 0x000000d228d27221 */ /* 0x000fc20000000000 */
[----:B------:R-:W-:Y:S01]  /*35c0*/  STL [R1+0xc4], R214 ;  /* 0x0000c4d601007387 */ /* 0x000fe20000100800 */
        /* <DEDUP_REMOVED lines=11> */
[----:B------:R1:W-:Y:S01]  /*3680*/  STL [R1+0xd0], R211 ;  /* 0x0000d0d301007387 */ /* 0x0003e20000100800 */
[----:B------:R-:W-:-:S01]  /*3690*/  FADD R200, R50, R200 ;  /* 0x000000c832c87221 */ /* 0x000fc20000000000 */
[----:B------:R-:W-:Y:S01]  /*36a0*/  FADD R199, R51, R199 ;  /* 0x000000c733c77221 */ /* 0x000fe20000000000 */
        /* <DEDUP_REMOVED lines=69> */
[----:B-----5:R-:W-:Y:S01]  /*3b00*/  FADD R0, R121, R0 ;  /* 0x0000000079007221 */ /* 0x020fe20000000000 */
[----:B---3--:R-:W-:-:S01]  /*3b10*/  FADD R227, R134, R227 ;  /* 0x000000e386e37221 */ /* 0x008fc20000000000 */
[----:B----4-:R-:W-:Y:S01]  /*3b20*/  FADD R226, R133, R226 ;  /* 0x000000e285e27221 */ /* 0x010fe20000000000 */
[----:B--2---:R-:W-:-:S01]  /*3b30*/  FADD R225, R132, R225 ;  /* 0x000000e184e17221 */ /* 0x004fc20000000000 */
        /* <DEDUP_REMOVED lines=9> */
[----:B------:R-:W-:-:S05]  /*3bd0*/  FADD R215, R122, R215 ;  /* 0x000000d77ad77221 */ /* 0x000fca0000000000 */
[----:B------:R2:W-:Y:S04]  /*3be0*/  STL [R1], R215 ;  /* 0x000000d701007387 */ /* 0x0005e80000100800 */
[----:B------:R3:W-:Y:S04]  /*3bf0*/  STL [R1+0x4], R216 ;  /* 0x000004d801007387 */ /* 0x0007e80000100800 */
        /* <DEDUP_REMOVED lines=8> */
[----:B-1----:R-:W4:Y:S04]  /*3c80*/  LDL.LU R211, [R1+0x34] ;  /* 0x0000340001d37983 */ /* 0x002f280000300800 */
[----:B------:R1:W-:Y:S04]  /*3c90*/  STL [R1+0x28], R225 ;  /* 0x000028e101007387 */ /* 0x0003e80000100800 */
[----:B------:R-:W4:Y:S04]  /*3ca0*/  LDL.LU R212, [R1+0x38] ;  /* 0x0000380001d47983 */ /* 0x000f280000300800 */
[----:B------:R1:W-:Y:S04]  /*3cb0*/  STL [R1+0x2c], R226 ;  /* 0x00002ce201007387 */ /* 0x0003e80000100800 */
[----:B------:R-:W4:Y:S04]  /*3cc0*/  LDL.LU R213, [R1+0x3c] ;  /* 0x00003c0001d57983 */ /* 0x000f280000300800 */
[----:B------:R1:W-:Y:S04]  /*3cd0*/  STL [R1+0x30], R227 ;  /* 0x000030e301007387 */ /* 0x0003e80000100800 */
[----:B------:R-:W4:Y:S04]  /*3ce0*/  LDL.LU R214, [R1+0x40] ;  /* 0x0000400001d67983 */ /* 0x000f280000300800 */
[----:B--2---:R-:W2:Y:S04]  /*3cf0*/  LDL.LU R215, [R1+0x44] ;  /* 0x0000440001d77983 */ /* 0x004ea80000300800 */
[----:B---3--:R-:W3:Y:S04]  /*3d00*/  LDL.LU R216, [R1+0x48] ;  /* 0x0000480001d87983 */ /* 0x008ee80000300800 */
[----:B----4-:R-:W4:Y:S04]  /*3d10*/  LDL.LU R217, [R1+0x4c] ;  /* 0x00004c0001d97983 */ /* 0x010f280000300800 */
[----:B0-----:R-:W4:Y:S04]  /*3d20*/  LDL.LU R218, [R1+0x50] ;  /* 0x0000500001da7983 */ /* 0x001f280000300800 */
[----:B------:R-:W4:Y:S04]  /*3d30*/  LDL.LU R219, [R1+0x54] ;  /* 0x0000540001db7983 */ /* 0x000f280000300800 */
[----:B------:R-:W4:Y:S04]  /*3d40*/  LDL.LU R220, [R1+0x58] ;  /* 0x0000580001dc7983 */ /* 0x000f280000300800 */
[----:B------:R-:W4:Y:S04]  /*3d50*/  LDL.LU R221, [R1+0x5c] ;  /* 0x00005c0001dd7983 */ /* 0x000f280000300800 */
[----:B------:R-:W4:Y:S04]  /*3d60*/  LDL.LU R222, [R1+0x60] ;  /* 0x0000600001de7983 */ /* 0x000f280000300800 */
[----:B------:R-:W4:Y:S04]  /*3d70*/  LDL.LU R223, [R1+0x64] ;  /* 0x0000640001df7983 */ /* 0x000f280000300800 */
[----:B------:R-:W4:Y:S04]  /*3d80*/  LDL.LU R224, [R1+0x68] ;  /* 0x0000680001e07983 */ /* 0x000f280000300800 */
[----:B-1----:R-:W4:Y:S04]  /*3d90*/  LDL.LU R225, [R1+0x6c] ;  /* 0x00006c0001e17983 */ /* 0x002f280000300800 */
[----:B------:R-:W4:Y:S04]  /*3da0*/  LDL.LU R226, [R1+0x70] ;  /* 0x0000700001e27983 */ /* 0x000f280000300800 */
[----:B------:R-:W4:Y:S01]  /*3db0*/  LDL.LU R227, [R1+0x74] ;  /* 0x0000740001e37983 */ /* 0x000f220000300800 */
[----:B------:R-:W-:-:S05]  /*3dc0*/  FADD R211, R135, R211 ;  /* 0x000000d387d37221 */ /* 0x000fca0000000000 */
[----:B------:R0:W-:Y:S01]  /*3dd0*/  STL [R1+0x34], R211 ;  /* 0x000034d301007387 */ /* 0x0001e20000100800 */
[----:B------:R-:W-:-:S03]  /*3de0*/  FADD R212, R136, R212 ;  /* 0x000000d488d47221 */ /* 0x000fc60000000000 */
[----:B0-----:R1:W5:Y:S01]  /*3df0*/  LDL.LU R211, [R1+0xd0] ;  /* 0x0000d00001d37983 */ /* 0x0013620000300800 */
[----:B------:R-:W-:-:S03]  /*3e00*/  FADD R213, R137, R213 ;  /* 0x000000d589d57221 */ /* 0x000fc60000000000 */
[----:B------:R0:W-:Y:S01]  /*3e10*/  STL [R1+0x38], R212 ;  /* 0x000038d401007387 */ /* 0x0001e20000100800 */
[----:B------:R-:W-:-:S01]  /*3e20*/  FADD R214, R138, R214 ;  /* 0x000000d68ad67221 */ /* 0x000fc20000000000 */
[----:B--2---:R-:W-:Y:S02]  /*3e30*/  FADD R215, R139, R215 ;  /* 0x000000d78bd77221 */ /* 0x004fe40000000000 */
[----:B0-----:R1:W5:Y:S01]  /*3e40*/  LDL.LU R212, [R1+0xcc] ;  /* 0x0000cc0001d47983 */ /* 0x0013620000300800 */
[----:B---3--:R-:W-:-:S03]  /*3e50*/  FADD R216, R140, R216 ;  /* 0x000000d88cd87221 */ /* 0x008fc60000000000 */
[----:B------:R0:W-:Y:S01]  /*3e60*/  STL [R1+0x3c], R213 ;  /* 0x00003cd501007387 */ /* 0x0001e20000100800 */
[----:B----4-:R-:W-:-:S03]  /*3e70*/  FADD R217, R141, R217 ;  /* 0x000000d98dd97221 */ /* 0x010fc60000000000 */
[----:B0-----:R1:W5:Y:S01]  /*3e80*/  LDL.LU R213, [R1+0xc8] ;  /* 0x0000c80001d57983 */ /* 0x0013620000300800 */
[----:B------:R-:W-:-:S03]  /*3e90*/  FADD R218, R142, R218 ;  /* 0x000000da8eda7221 */ /* 0x000fc60000000000 */
[----:B------:R0:W-:Y:S01]  /*3ea0*/  STL [R1+0x40], R214 ;  /* 0x000040d601007387 */ /* 0x0001e20000100800 */
[----:B------:R-:W-:-:S01]  /*3eb0*/  FADD R219, R143, R219 ;  /* 0x000000db8fdb7221 */ /* 0x000fc20000000000 */
[----:B------:R-:W-:Y:S02]  /*3ec0*/  FADD R220, R144, R220 ;  /* 0x000000dc90dc7221 */ /* 0x000fe40000000000 */
[----:B0-----:R1:W5:Y:S04]  /*3ed0*/  LDL.LU R214, [R1+0xc4] ;  /* 0x0000c40001d67983 */ /* 0x0013680000300800 */
[----:B------:R0:W-:Y:S01]  /*3ee0*/  STL [R1+0x44], R215 ;  /* 0x000044d701007387 */ /* 0x0001e20000100800 */
[----:B------:R-:W-:-:S01]  /*3ef0*/  FADD R221, R145, R221 ;  /* 0x000000dd91dd7221 */ /* 0x000fc20000000000 */
[----:B------:R-:W-:-:S02]  /*3f00*/  FADD R222, R146, R222 ;  /* 0x000000de92de7221 */ /* 0x000fc40000000000 */
[----:B0-----:R1:W5:Y:S04]  /*3f10*/  LDL.LU R215, [R1+0xc0] ;  /* 0x0000c00001d77983 */ /* 0x0013680000300800 */
[----:B------:R0:W-:Y:S01]  /*3f20*/  STL [R1+0x48], R216 ;  /* 0x000048d801007387 */ /* 0x0001e20000100800 */
[----:B------:R-:W-:-:S03]  /*3f30*/  FADD R223, R147, R223 ;  /* 0x000000df93df7221 */ /* 0x000fc60000000000 */
        /* <DEDUP_REMOVED lines=13> */
[----:B------:R0:W-:Y:S04]  /*4010*/  STL [R1+0x5c], R221 ;  /* 0x00005cdd01007387 */ /* 0x0001e80000100800 */
        /* <DEDUP_REMOVED lines=12> */
[----:B0-----:R1:W5:Y:S01]  /*40e0*/  LDL.LU R227, [R1+0x90] ;  /* 0x0000900001e37983 */ /* 0x0013620000300800 */
[----:B------:R-:W-:-:S05]  /*40f0*/  UMOV UR6, URZ ;  /* 0x0000003f00067c82 */ /* 0x000fca0008000000 */
.L_x_29:
[----:B------:R-:W-:Y:S05]  /*4100*/  @!P1 BRA `(.L_x_30) ;  /* 0x0000000000049947 */ /* 0x000fea0003800000 */
[----:B------:R-:W-:Y:S01]  /*4110*/  BPT.TRAP 0x1 ;  /* 0x000000040000795c */ /* 0x000fe20000300000 */
.L_x_30:
[----:B------:R3:W-:Y:S04]  /*4120*/  STL [R1+0x94], R2 ;  /* 0x0000940201007387 */ /* 0x0007e80000100800 */
[----:B---3--:R-:W3:Y:S04]  /*4130*/  LDL R2, [R1+0x78] ;  /* 0x0000780001027983 */ /* 0x008ee80000100800 */
[----:B-----5:R4:W-:Y:S04]  /*4140*/  STL [R1+0x90], R0 ;  /* 0x0000900001007387 */ /* 0x0209e80000100800 */
[----:B----4-:R-:W4:Y:S01]  /*4150*/  LDL R0, [R1+0x7c] ;  /* 0x00007c0001007983 */ /* 0x010f220000100800 */
[----:B0-----:R-:W-:Y:S01]  /*4160*/  IMAD.U32 R229, RZ, RZ, UR23 ;  /* 0x00000017ffe57e24 */ /* 0x001fe2000f8e00ff */
[----:B---3--:R-:W-:-:S02]  /*4170*/  ISETP.NE.AND P0, PT, R2, RZ, PT ;  /* 0x000000ff0200720c */ /* 0x008fc40003f05270 */
[----:B------:R0:W5:Y:S11]  /*4180*/  LDL.LU R2, [R1+0x94] ;  /* 0x0000940001027983 */ /* 0x0001760000300800 */
[----:B------:R-:W-:-:S05]  /*4190*/  @P0 LEA R229, R229, UR14, 0x3 ;  /* 0x0000000ee5e50c11 */ /* 0x000fca000f8e18ff */
[----:B------:R-:W-:-:S05]  /*41a0*/  @P0 VIADD R229, R229, 0x48 ;  /* 0x00000048e5e50836 */ /* 0x000fca0000000000 */
[----:B----4-:R-:W-:Y:S02]  /*41b0*/  @P0 PRMT R229, R0, 0x654, R229 ;  /* 0x0000065400e50816 */ /* 0x010fe400000000e5 */
[----:B------:R0:W5:Y:S01]  /*41c0*/  LDL.LU R0, [R1+0x90] ;  /* 0x0000900001007983 */ /* 0x0001620000300800 */
[----:B------:R-:W-:Y:S01]  /*41d0*/  UISETP.GT.U32.AND UP0, UPT, UR13, 0x1, UPT ;  /* 0x000000010d00788c */ /* 0x000fe2000bf04070 */
[----:B------:R0:W-:Y:S05]  /*41e0*/  @P0 SYNCS.ARRIVE.TRANS64.RED.A1T0 RZ, [R229+URZ], RZ ;  /* 0x000000ffe5ff09a7 */ /* 0x0001ea000810043f */
[----:B------:R-:W-:-:S13]  /*41f0*/  PLOP3.LUT P0, PT, PT, PT, UP0, 0x80, 0x0 ;  /* 0x000000000000781c */ /* 0x000fda0003f0f008 */
[----:B0-----:R-:W-:Y:S05]  /*4200*/  @P0 BRA `(.L_x_31) ;  /* 0x0000000000040947 */ /* 0x001fea0003800000 */
[----:B------:R-:W-:Y:S01]  /*4210*/  BPT.TRAP 0x1 ;  /* 0x000000040000795c */ /* 0x000fe20000300000 */
.L_x_31:
[----:B------:R-:W-:Y:S01]  /*4220*/  UIADD3 UR18, UR18, 0x1, URZ ;  /* 0x0000000112127890 */ /* 0x000fe2000fffe03f */
[C---:B------:R-:W-:Y:S01]  /*4230*/  ISETP.GT.AND P0, PT, R228.reuse, 0x1, PT ;  /* 0x00000001e400780c */ /* 0x040fe20003f04270 */
[----:B------:R-:W-:Y:S01]  /*4240*/  UIADD3 UR23, UR23, 0x1, URZ ;  /* 0x0000000117177890 */ /* 0x000fe2000fffe03f */
[----:B------:R-:W-:Y:S01]  /*4250*/  VIADD R228, R228, 0xffffffff ;  /* 0xffffffffe4e47836 */ /* 0x000fe20000000000 */
[----:B------:R-:W-:Y:S02]  /*4260*/  UISETP.NE.AND UP0, UPT, UR18, 0x9, UPT ;  /* 0x000000091200788c */ /* 0x000fe4000bf05270 */
[----:B------:R-:W-:Y:S02]  /*4270*/  UISETP.NE.AND UP1, UPT, UR23, 0x9, UPT ;  /* 0x000000091700788c */ /* 0x000fe4000bf25270 */
[----:B------:R-:W-:Y:S02]  /*4280*/  USEL UR8, URZ, 0x1, UP0 ;  /* 0x000000013f087887 */ /* 0x000fe40008000000 */
[----:B------:R-:W-:-:S02]  /*4290*/  USEL UR18, UR18, URZ, UP0 ;  /* 0x0000003f12127287 */ /* 0x000fc40008000000 */
[----:B------:R-:W-:Y:S02]  /*42a0*/  USEL UR23, UR23, URZ, UP1 ;  /* 0x0000003f17177287 */ /* 0x000fe40008800000 */
[----:B------:R-:W-:Y:S01]  /*42b0*/  LOP3.LUT R227, R227, UR8, RZ, 0x3c, !PT ;  /* 0x00000008e3e37c12 */ /* 0x000fe2000f8e3cff */
[----:B------:R-:W-:Y:S01]  /*42c0*/  UMOV UR8, 0x1 ;  /* 0x0000000100087882 */ /* 0x000fe20000000000 */
[----:B------:R-:W-:Y:S08]  /*42d0*/  @P0 BRA `(.L_x_32) ;  /* 0xffffffec00680947 */ /* 0x000ff0000383ffff */
.L_x_24:
[----:B------:R-:W-:-:S04]  /*42e0*/  UISETP.NE.AND UP0, UPT, UR6, URZ, UPT ;  /* 0x0000003f0600728c */ /* 0x000fc8000bf05270 */
[----:B------:R-:W-:-:S06]  /*42f0*/  USEL UR6, URZ, 0x1, !UP0 ;  /* 0x000000013f067887 */ /* 0x000fcc000c000000 */
[----:B------:R-:W-:-:S13]  /*4300*/  ISETP.NE.AND P0, PT, RZ, UR6, PT ;  /* 0x00000006ff007c0c */ /* 0x000fda000bf05270 */
[----:B------:R-:W-:Y:S05]  /*4310*/  @!P0 BRA `(.L_x_33) ;  /* 0x0000000c00dc8947 */ /* 0x000fea0003800000 */
[----:B------:R-:W3:Y:S04]  /*4320*/  LDL.LU R227, [R1+0x74] ;  /* 0x0000740001e37983 */ /* 0x000ee80000300800 */
[----:B---3--:R0:W-:Y:S04]  /*4330*/  STL [R1+0x90], R227 ;  /* 0x000090e301007387 */ /* 0x0081e80000100800 */
[----:B0-----:R-:W3:Y:S04]  /*4340*/  LDL.LU R227, [R1+0x70] ;  /* 0x0000700001e37983 */ /* 0x001ee80000300800 */
        /* <DEDUP_REMOVED lines=55> */
[----:B0-----:R-:W3:Y:S01]  /*46c0*/  LDL.LU R227, [R1] ;  /* 0x0000000001e37983 */ /* 0x001ee20000300800 */
[----:B------:R-:W-:-:S02]  /*46d0*/  WARPGROUP.DEPBAR.LE gsb0, 0x0 ;  /* 0x00008000000079c5 */ /* 0x000fc40000010000 */
[----:B------:R-:W-:Y:S01]  /*46e0*/  FADD R226, R24, R226 ;  /* 0x000000e218e27221 */ /* 0x000fe20000000000 */
        /* <DEDUP_REMOVED lines=95> */
[----:B-----5:R-:W-:Y:S01]  /*4ce0*/  FADD R2, R120, R2 ;  /* 0x0000000278027221 */ /* 0x020fe20000000000 */
[----:B------:R-:W-:Y:S01]  /*4cf0*/  FADD R0, R121, R0 ;  /* 0x0000000079007221 */ /* 0x000fe20000000000 */
[----:B---3--:R-:W-:-:S05]  /*4d00*/  FADD R227, R122, R227 ;  /* 0x000000e37ae37221 */ /* 0x008fca0000000000 */
[----:B------:R0:W-:Y:S04]  /*4d10*/  STL [R1], R227 ;  /* 0x000000e301007387 */ /* 0x0001e80000100800 */
[----:B0-----:R-:W3:Y:S02]  /*4d20*/  LDL.LU R227, [R1+0x100] ;  /* 0x0001000001e37983 */ /* 0x001ee40000300800 */
[----:B---3--:R-:W-:-:S05]  /*4d30*/  FADD R227, R123, R227 ;  /* 0x000000e37be37221 */ /* 0x008fca0000000000 */
[----:B------:R0:W-:Y:S04]  /*4d40*/  STL [R1+0x4], R227 ;  /* 0x000004e301007387 */ /* 0x0001e80000100800 */
        /* <DEDUP_REMOVED lines=83> */
[----:B------:R0:W-:Y:S02]  /*5280*/  STL [R1+0x74], R227 ;  /* 0x000074e301007387 */ /* 0x0001e40000100800 */
.L_x_33:
[----:B------:R-:W-:Y:S02]  /*5290*/  WARPGROUP.DEPBAR.LE gsb0, 0x0 ;  /* 0x00008000000079c5 */ /* 0x000fe40000010000 */
[----:B------:R-:W3:Y:S02]  /*52a0*/  LDC R24, c[0x0][0x28c] ;  /* 0x0000a300ff187b82 */ /* 0x000ee40000000800 */
[----:B---3--:R-:W-:-:S13]  /*52b0*/  ISETP.GE.AND P0, PT, R24, 0x1, PT ;  /* 0x000000011800780c */ /* 0x008fda0003f06270 */
[----:B------:R-:W-:Y:S05]  /*52c0*/  @!P0 BRA `(.L_x_34) ;  /* 0x0000000000648947 */ /* 0x000fea0003800000 */
[----:B------:R-:W-:-:S06]  /*52d0*/  UISETP.NE.AND UP0, UPT, UR21, 0x3, UPT ;  /* 0x000000031500788c */ /* 0x000fcc000bf05270 */
[----:B------:R-:W-:-:S13]  /*52e0*/  PLOP3.LUT P0, PT, PT, PT, UP0, 0x80, 0x0 ;  /* 0x000000000000781c */ /* 0x000fda0003f0f008 */
[----:B------:R-:W-:Y:S05]  /*52f0*/  @!P0 BRA `(.L_x_35) ;  /* 0x0000000000048947 */ /* 0x000fea0003800000 */
[----:B------:R-:W-:Y:S01]  /*5300*/  BPT.TRAP 0x1 ;  /* 0x000000040000795c */ /* 0x000fe20000300000 */
.L_x_35:
[----:B0-----:R-:W3:Y:S01]  /*5310*/  LDL R227, [R1+0x78] ;  /* 0x0000780001e37983 */ /* 0x001ee20000100800 */
[----:B------:R-:W-:Y:S01]  /*5320*/  BSSY B0, `(.L_x_36) ;  /* 0x000000f000007945 */ /* 0x000fe20003800000 */
[----:B---3--:R-:W-:-:S13]  /*5330*/  ISETP.NE.AND P0, PT, R227, RZ, PT ;  /* 0x000000ffe300720c */ /* 0x008fda0003f05270 */
[----:B------:R-:W-:Y:S05]  /*5340*/  @!P0 BRA `(.L_x_37) ;  /* 0x0000000000308947 */ /* 0x000fea0003800000 */
[----:B------:R-:W3:Y:S01]  /*5350*/  LDL R227, [R1+0x7c] ;  /* 0x00007c0001e37983 */ /* 0x000ee20000100800 */
[----:B------:R-:W-:-:S04]  /*5360*/  UISETP.LT.AND UP0, UPT, UR12, 0x1, UPT ;  /* 0x000000010c00788c */ /* 0x000fc8000bf01270 */
[----:B------:R-:W-:-:S04]  /*5370*/  USEL UR8, UR12, 0x1, UP0 ;  /* 0x000000010c087887 */ /* 0x000fc80008000000 */
[----:B------:R-:W-:-:S04]  /*5380*/  UIADD3 UR8, UR5, UR12, -UR8 ;  /* 0x0000000c05087290 */ /* 0x000fc8000fffe808 */
[----:B------:R-:W-:-:S04]  /*5390*/  UIMAD.WIDE.U32 UR6, UR8, 0x38e38e39, URZ ;  /* 0x38e38e39080678a5 */ /* 0x000fc8000f8e003f */
[----:B------:R-:W-:-:S04]  /*53a0*/  USHF.R.U32.HI UR6, URZ, 0x1, UR7 ;  /* 0x000000013f067899 */ /* 0x000fc80008011607 */
[----:B------:R-:W-:-:S04]  /*53b0*/  UIMAD UR8, UR6, -0x9, UR8 ;  /* 0xfffffff7060878a4 */ /* 0x000fc8000f8e0208 */
[----:B------:R-:W-:-:S04]  /*53c0*/  ULEA UR8, UR8, UR14, 0x3 ;  /* 0x0000000e08087291 */ /* 0x000fc8000f8e183f */
[----:B------:R-:W-:-:S06]  /*53d0*/  UIADD3 UR8, UR8, 0x48, URZ ;  /* 0x0000004808087890 */ /* 0x000fcc000fffe03f */
[----:B------:R-:W-:-:S05]  /*53e0*/  IMAD.U32 R24, RZ, RZ, UR8 ;  /* 0x00000008ff187e24 */ /* 0x000fca000f8e00ff */
[----:B---3--:R-:W-:-:S04]  /*53f0*/  PRMT R24, R227, 0x654, R24 ;  /* 0x00000654e3187816 */ /* 0x008fc80000000018 */
[----:B------:R0:W-:Y:S03]  /*5400*/  SYNCS.ARRIVE.TRANS64.RED.A1T0 RZ, [R24+URZ], RZ ;  /* 0x000000ff18ff79a7 */ /* 0x0001e6000810043f */
.L_x_37:
[----:B------:R-:W-:Y:S05]  /*5410*/  BSYNC B0 ;  /* 0x0000000000007941 */ /* 0x000fea0003800000 */
.L_x_36:
[----:B------:R-:W-:-:S06]  /*5420*/  UISETP.GT.U32.AND UP0, UPT, UR13, 0x1, UPT ;  /* 0x000000010d00788c */ /* 0x000fcc000bf04070 */
[----:B------:R-:W-:-:S13]  /*5430*/  PLOP3.LUT P0, PT, PT, PT, UP0, 0x80, 0x0 ;  /* 0x000000000000781c */ /* 0x000fda0003f0f008 */
[----:B------:R-:W-:Y:S05]  /*5440*/  @P0 BRA `(.L_x_34) ;  /* 0x0000000000040947 */ /* 0x000fea0003800000 */
[----:B------:R-:W-:Y:S01]  /*5450*/  BPT.TRAP 0x1 ;  /* 0x000000040000795c */ /* 0x000fe20000300000 */
.L_x_34:
[----:B-----5:R3:W-:Y:S01]  /*5460*/  STL [R1+0x94], R2 ;  /* 0x0000940201007387 */ /* 0x0207e20000100800 */
[----:B------:R-:W4:Y:S01]  /*5470*/  LDC R28, c[0x0][0x288] ;  /* 0x0000a200ff1c7b82 */ /* 0x000f220000000800 */
[----:B------:R-:W-:Y:S02]  /*5480*/  UIADD3 UR9, UR12, UR5, URZ ;  /* 0x000000050c097290 */ /* 0x000fe4000fffe03f */
[----:B------:R0:W-:Y:S01]  /*5490*/  STL [R1+0x90], R0 ;  /* 0x0000900001007387 */ /* 0x0001e20000100800 */
[----:B------:R-:W-:Y:S01]  /*54a0*/  USHF.R.S32.HI UR10, URZ, 0x1f, UR22 ;  /* 0x0000001f3f0a7899 */ /* 0x000fe20008011416 */
[----:B------:R-:W-:Y:S01]  /*54b0*/  ULDC.64 UR14, c[0x0][0x5d0] ;  /* 0x00017400000e7ab9 */ /* 0x000fe20000000a00 */
[----:B------:R-:W-:Y:S01]  /*54c0*/  ULDC UR11, c[0x0][0x284] ;  /* 0x0000a100000b7ab9 */ /* 0x000fe20000000800 */
[----:B---3--:R-:W3:Y:S01]  /*54d0*/  S2R R2, SR_TID.X ;  /* 0x0000000000027919 */ /* 0x008ee20000002100 */
[----:B0-----:R-:W2:Y:S04]  /*54e0*/  LDL.LU R0, [R1+0x88] ;  /* 0x0000880001007983 */ /* 0x001ea80000300800 */
[----:B------:R-:W4:Y:S01]  /*54f0*/  LDL.LU R227, [R1+0x8c] ;  /* 0x00008c0001e37983 */ /* 0x000f220000300800 */
[----:B------:R-:W-:-:S02]  /*5500*/  UISETP.GT.U32.AND UP0, UPT, UR9, 0x8, UPT ;  /* 0x000000080900788c */ /* 0x000fc4000bf04070 */
[----:B------:R-:W-:Y:S01]  /*5510*/  UISETP.GE.U32.AND UP1, UPT, UR12, 0x9, UPT ;  /* 0x000000090c00788c */ /* 0x000fe2000bf26070 */
[--C-:B---3--:R-:W-:Y:S02]  /*5520*/  SHF.R.U32.HI R24, RZ, 0x2, R2.reuse ;  /* 0x00000002ff187819 */ /* 0x108fe40000011602 */
[----:B------:R-:W-:Y:S02]  /*5530*/  LOP3.LUT R26, R2, 0x60, RZ, 0xc0, !PT ;  /* 0x00000060021a7812 */ /* 0x000fe400078ec0ff */
[----:B------:R-:W-:Y:S02]  /*5540*/  SHF.R.U32.HI R27, RZ, 0x7, R2 ;  /* 0x00000007ff1b7819 */ /* 0x000fe40000011602 */
[----:B------:R-:W-:Y:S02]  /*5550*/  LOP3.LUT R25, R24, 0x7, RZ, 0xc0, !PT ;  /* 0x0000000718197812 */ /* 0x000fe400078ec0ff */
[----:B------:R-:W-:Y:S02]  /*5560*/  SHF.R.U32.HI R26, RZ, 0x1, R26 ;  /* 0x00000001ff1a7819 */ /* 0x000fe4000001161a */
[----:B------:R-:W-:-:S02]  /*5570*/  LOP3.LUT R24, R27, 0x1, RZ, 0xc0, !PT ;  /* 0x000000011b187812 */ /* 0x000fc400078ec0ff */
[----:B------:R-:W-:-:S03]  /*5580*/  IADD3 R29, RZ, -R26, -R25 ;  /* 0x8000001aff1d7210 */ /* 0x000fc60007ffe819 */
[C---:B------:R-:W-:Y:S02]  /*5590*/  IMAD.SHL.U32 R30, R24.reuse, 0x40, RZ ;  /* 0x00000040181e7824 */ /* 0x040fe400078e00ff */
[----:B------:R-:W-:Y:S02]  /*55a0*/  IMAD R29, R24, -0x40, R29 ;  /* 0xffffffc0181d7824 */ /* 0x000fe400078e021d */
[----:B------:R-:W-:Y:S01]  /*55b0*/  IMAD.SHL.U32 R24, R2, 0x2, RZ ;  /* 0x0000000202187824 */ /* 0x000fe200078e00ff */
[----:B------:R-:W-:-:S04]  /*55c0*/  LOP3.LUT R27, R30, 0x40, R25, 0xe2, !PT ;  /* 0x000000401e1b7812 */ /* 0x000fc800078ee219 */
[----:B------:R-:W-:Y:S02]  /*55d0*/  LOP3.LUT R30, R24, 0x6, RZ, 0xc0, !PT ;  /* 0x00000006181e7812 */ /* 0x000fe400078ec0ff */
[----:B------:R-:W-:Y:S02]  /*55e0*/  LOP3.LUT R24, R2, 0x3, RZ, 0xc0, !PT ;  /* 0x0000000302187812 */ /* 0x000fe400078ec0ff */
[----:B------:R0:W5:Y:S01]  /*55f0*/  LDL.LU R2, [R1+0x94] ;  /* 0x0000940001027983 */ /* 0x0001620000300800 */
[----:B------:R-:W-:Y:S01]  /*5600*/  UIMAD.WIDE.U32 UR6, UR9, 0x38e38e39, URZ ;  /* 0x38e38e39090678a5 */ /* 0x000fe2000f8e003f */
[----:B--2---:R-:W-:Y:S01]  /*5610*/  PRMT R30, R30, 0x6540, R0 ;  /* 0x000065401e1e7816 */ /* 0x004fe20000000000 */
[----:B------:R-:W-:Y:S02]  /*5620*/  IMAD.SHL.U32 R35, R0, 0x100, RZ ;  /* 0x0000010000237824 */ /* 0x000fe400078e00ff */
[----:B------:R0:W5:Y:S01]  /*5630*/  LDL.LU R0, [R1+0x90] ;  /* 0x0000900001007983 */ /* 0x0001620000300800 */
[----:B----4-:R-:W-:Y:S01]  /*5640*/  IMAD R34, R24, -0x2, R28 ;  /* 0xfffffffe18227824 */ /* 0x010fe200078e021c */
[----:B------:R-:W-:Y:S01]  /*5650*/  UIMAD UR5, UR10, UR14, URZ ;  /* 0x0000000e0a0572a4 */ /* 0x000fe2000f8e023f */
[----:B------:R-:W-:Y:S01]  /*5660*/  ISETP.GE.AND P0, PT, R35, R28, PT ;  /* 0x0000001c2300720c */ /* 0x000fe20003f06270 */
[C---:B------:R-:W-:Y:S01]  /*5670*/  IMAD.SHL.U32 R28, R227.reuse, 0x80, RZ ;  /* 0x00000080e31c7824 */ /* 0x040fe200078e00ff */
[----:B------:R-:W-:Y:S01]  /*5680*/  UISETP.LT.U32.AND UP0, UPT, UR12, 0x9, UP0 ;  /* 0x000000090c00788c */ /* 0x000fe20008701070 */
[--C-:B------:R-:W-:Y:S01]  /*5690*/  SHF.R.S32.HI R31, RZ, 0x1f, R30.reuse ;  /* 0x0000001fff1f7819 */ /* 0x100fe2000001141e */
[----:B------:R-:W-:Y:S01]  /*56a0*/  UIMAD UR8, UR22, UR15, UR5 ;  /* 0x0000000f160872a4 */ /* 0x000fe2000f8e0205 */
[----:B------:R-:W-:Y:S01]  /*56b0*/  IMAD.U32 R25, RZ, RZ, UR14 ;  /* 0x0000000eff197e24 */ /* 0x000fe2000f8e00ff */
[C---:B------:R-:W-:Y:S01]  /*56c0*/  ISETP.GE.OR P0, PT, R28.reuse, UR11, P0 ;  /* 0x0000000b1c007c0c */ /* 0x040fe20008706670 */
[----:B------:R-:W-:Y:S01]  /*56d0*/  USEL UR5, URZ, 0x1, !UP0 ;  /* 0x000000013f057887 */ /* 0x000fe2000c000000 */
[----:B------:R-:W-:Y:S01]  /*56e0*/  IMAD.WIDE R32, R227, 0x80, RZ ;  /* 0x00000080e3207825 */ /* 0x000fe200078e02ff */
[----:B------:R-:W-:Y:S01]  /*56f0*/  USHF.R.U32.HI UR6, URZ, 0x1, UR7 ;  /* 0x000000013f067899 */ /* 0x000fe20008011607 */
[----:B------:R-:W-:Y:S01]  /*5700*/  IADD3 R38, -R28, UR11, R29 ;  /* 0x0000000b1c267c10 */ /* 0x000fe2000fffe11d */
[----:B------:R-:W-:Y:S01]  /*5710*/  ULOP3.LUT UR4, UR4, UR5, URZ, 0x3c, !UPT ;  /* 0x0000000504047292 */ /* 0x000fe2000f8e3c3f */
[----:B------:R-:W-:Y:S01]  /*5720*/  IMAD.WIDE.U32 R24, R25, UR22, R30 ;  /* 0x0000001619187c25 */ /* 0x000fe2000f8e001e */
[----:B------:R-:W-:Y:S01]  /*5730*/  UIMAD UR5, UR6, -0x9, UR9 ;  /* 0xfffffff7060578a4 */ /* 0x000fe2000f8e0209 */
[----:B------:R-:W-:Y:S01]  /*5740*/  LOP3.LUT R39, R32, R27, R26, 0xfe, !PT ;  /* 0x0000001b20277212 */ /* 0x000fe200078efe1a */
[----:B------:R-:W-:Y:S01]  /*5750*/  @UP1 ULOP3.LUT UR4, UR4, 0x1, UR6, 0x78, !UPT ;  /* 0x0000000104041892 */ /* 0x000fe2000f8e7806 */
[----:B------:R-:W-:-:S02]  /*5760*/  VIADD R25, R25, UR8 ;  /* 0x0000000819197c36 */ /* 0x000fc40008000000 */
[----:B------:R-:W-:Y:S02]  /*5770*/  IMAD.IADD R35, R34, 0x1, -R35 ;  /* 0x0000000122237824 */ /* 0x000fe400078e0a23 */
[----:B------:R-:W-:Y:S01]  /*5780*/  IMAD.MOV.U32 R34, RZ, RZ, -0x1 ;  /* 0xffffffffff227424 */ /* 0x000fe200078e00ff */
[----:B0-----:R-:W-:Y:S06]  /*5790*/  @P0 BRA `(.L_x_38) ;  /* 0x0000008c00980947 */ /* 0x001fec0003800000 */
[----:B------:R-:W0:Y:S01]  /*57a0*/  LDC.64 R28, c[0x0][0x5c8] ;  /* 0x00017200ff1c7b82 */ /* 0x000e220000000a00 */
[----:B------:R-:W-:Y:S01]  /*57b0*/  ULDC.64 UR6, c[0x0][0x5c0] ;  /* 0x0001700000067ab9 */ /* 0x000fe20000000a00 */
[----:B------:R-:W-:Y:S01]  /*57c0*/  BSSY B0, `(.L_x_38) ;  /* 0x00008e3000007945 */ /* 0x000fe20003800000 */
[-C--:B0-----:R-:W-:Y:S02]  /*57d0*/  IMAD R26, R33, R28.reuse, RZ ;  /* 0x0000001c211a7224 */ /* 0x081fe400078e02ff */
[----:B------:R-:W-:-:S04]  /*57e0*/  IMAD.WIDE.U32 R24, R39, R28, R24 ;  /* 0x0000001c27187225 */ /* 0x000fc800078e0018 */
[----:B------:R-:W-:Y:S01]  /*57f0*/  IMAD R27, R39, R29, R26 ;  /* 0x0000001d271b7224 */ /* 0x000fe200078e021a */
[----:B------:R-:W-:Y:S02]  /*5800*/  LEA R26, P0, R28, R24, 0x3 ;  /* 0x000000181c1a7211 */ /* 0x000fe400078018ff */
[----:B------:R-:W-:Y:S01]  /*5810*/  IADD3 R24, P1, R24, UR6, RZ ;  /* 0x0000000618187c10 */ /* 0x000fe2000ff3e0ff */
[----:B------:R-:W-:Y:S01]  /*5820*/  IMAD.IADD R27, R25, 0x1, R27 ;  /* 0x00000001191b7824 */ /* 0x000fe200078e021b */
[----:B------:R-:W-:-:S04]  /*5830*/  IADD3 R26, P3, R26, UR6, RZ ;  /* 0x000000061a1a7c10 */ /* 0x000fc8000ff7e0ff */
[----:B------:R-:W-:Y:S02]  /*5840*/  LEA.HI.X R28, R28, R27, R29, 0x3, P0 ;  /* 0x0000001b1c1c7211 */ /* 0x000fe400000f1c1d */
[----:B------:R-:W-:Y:S02]  /*5850*/  FSETP.NEU.AND P0, PT, RZ, UR19, PT ;  /* 0x00000013ff007c0b */ /* 0x000fe4000bf0d000 */
[----:B------:R-:W-:Y:S02]  /*5860*/  IADD3.X R25, R27, UR7, RZ, P1, !PT ;  /* 0x000000071b197c10 */ /* 0x000fe40008ffe4ff */
[----:B------:R-:W-:-:S09]  /*5870*/  IADD3.X R27, R28, UR7, RZ, P3, !PT ;  /* 0x000000071c1b7c10 */ /* 0x000fd20009ffe4ff */
[----:B------:R-:W-:Y:S05]  /*5880*/  @!P0 BRA `(.L_x_39) ;  /* 0x0000006800d88947 */ /* 0x000fea0003800000 */
[----:B------:R-:W-:Y:S01]  /*5890*/  ULDC.64 UR8, c[0x0][0x5b8] ;  /* 0x00016e0000087ab9 */ /* 0x000fe20000000a00 */
[----:B------:R-:W-:Y:S01]  /*58a0*/  ISETP.GE.AND P0, PT, R38, 0x1, PT ;  /* 0x000000012600780c */ /* 0x000fe20003f06270 */
[----:B------:R-:W-:Y:S02]  /*58b0*/  UIMAD UR6, UR10, UR8, URZ ;  /* 0x000000080a0672a4 */ /* 0x000fe4000f8e023f */
[----:B------:R-:W-:Y:S01]  /*58c0*/  IMAD.U32 R29, RZ, RZ, UR8 ;  /* 0x00000008ff1d7e24 */ /* 0x000fe2000f8e00ff */
[----:B------:R-:W-:Y:S01]  /*58d0*/  BSSY B1, `(.L_x_40) ;  /* 0x000000f000017945 */ /* 0x000fe20003800000 */
[----:B------:R-:W-:Y:S01]  /*58e0*/  ISETP.LT.OR P4, PT, R35, 0x1, !P0 ;  /* 0x000000012300780c */ /* 0x000fe20004781670 */
[----:B------:R-:W-:Y:S02]  /*58f0*/  UIMAD UR6, UR22, UR9, UR6 ;  /* 0x00000009160672a4 */ /* 0x000fe4000f8e0206 */
[----:B------:R-:W-:Y:S01]  /*5900*/  IMAD.WIDE.U32 R30, R29, UR22, R30 ;  /* 0x000000161d1e7c25 */ /* 0x000fe2000f8e001e */
[----:B------:R-:W-:-:S03]  /*5910*/  ULDC.64 UR8, c[0x0][0x5a8] ;  /* 0x00016a0000087ab9 */ /* 0x000fc60000000a00 */
[----:B------:R-:W-:Y:S01]  /*5920*/  VIADD R31, R31, UR6 ;  /* 0x000000061f1f7c36 */ /* 0x000fe20008000000 */
[----:B------:R-:W-:Y:S02]  /*5930*/  ULDC.64 UR6, c[0x0][0x5b0] ;  /* 0x00016c0000067ab9 */ /* 0x000fe40000000a00 */
[----:B------:R-:W-:Y:S02]  /*5940*/  IMAD R36, R33, UR6, RZ ;  /* 0x0000000621247c24 */ /* 0x000fe4000f8e02ff */
[----:B------:R-:W-:-:S04]  /*5950*/  IMAD.WIDE.U32 R28, R39, UR6, R30 ;  /* 0x00000006271c7c25 */ /* 0x000fc8000f8e001e */
[--C-:B------:R-:W-:Y:S01]  /*5960*/  IMAD R37, R39, UR7, R36.reuse ;  /* 0x0000000727257c24 */ /* 0x100fe2000f8e0224 */
[----:B------:R-:W-:Y:S02]  /*5970*/  IADD3 R28, P1, R28, UR8, RZ ;  /* 0x000000081c1c7c10 */ /* 0x000fe4000ff3e0ff */
[----:B------:R-:W-:Y:S02]  /*5980*/  PRMT R36, RZ, 0x7610, R36 ;  /* 0x00007610ff247816 */ /* 0x000fe40000000024 */
[----:B------:R-:W-:Y:S01]  /*5990*/  IADD3.X R29, R29, UR9, R37, P1, !PT ;  /* 0x000000091d1d7c10 */ /* 0x000fe20008ffe425 */
[----:B------:R-:W-:Y:S08]  /*59a0*/  @P4 BRA `(.L_x_41) ;  /* 0x0000000000044947 */ /* 0x000ff00003800000 */
[----:B------:R0:W5:Y:S02]  /*59b0*/  LDG.E.U8 R36, desc[UR16][R28.64] ;  /* 0x000000101c247981 */ /* 0x000164000c1e1100 */
.L_x_41:
[----:B------:R-:W-:Y:S05]  /*59c0*/  BSYNC B1 ;  /* 0x0000000000017941 */ /* 0x000fea0003800000 */
.L_x_40:
[----:B-----5:R-:W-:Y:S01]  /*59d0*/  LOP3.LUT R36, R36, 0xff, RZ, 0xc0, !PT ;  /* 0x000000ff24247812 */ /* 0x020fe200078ec0ff */
[----:B------:R-:W-:Y:S01]  /*59e0*/  BSSY B1, `(.L_x_42) ;  /* 0x000000b000017945 */ /* 0x000fe20003800000 */
[----:B------:R-:W-:Y:S02]  /*59f0*/  ISETP.LT.OR P3, PT, R35, 0x2, !P0 ;  /* 0x000000022300780c */ /* 0x000fe40004761670 */
[----:B------:R-:W-:-:S05]  /*5a00*/  F2FP.F16.E4M3.UNPACK_B R36, R36 ;  /* 0x00000024ff24723e */ /* 0x000fca00020006ff */
[----:B------:R-:W-:-:S05]  /*5a10*/  HADD2.F32 R36, -RZ, R36.H0_H0 ;  /* 0x20000024ff247230 */ /* 0x000fca0000004100 */
[----:B------:R-:W-:Y:S01]  /*5a20*/  FMUL R37, R36, UR19 ;  /* 0x0000001324257c20 */ /* 0x000fe20008400000 */
[----:B------:R-:W-:-:S03]  /*5a30*/  PRMT R36, RZ, 0x7610, R36 ;  /* 0x00007610ff247816 */ /* 0x000fc60000000024 */
[----:B------:R-:W-:-:S05]  /*5a40*/  FFMA R37, R226, UR20, R37 ;  /* 0x00000014e2257c23 */ /* 0x000fca0008000025 */
[----:B------:R-:W-:-:S05]  /*5a50*/  F2FP.SATFINITE.E4M3.F32.PACK_AB_MERGE_C R37, RZ, R37, RZ ;  /* 0x00000025ff25723e */ /* 0x000fca00048070ff */
[----:B------:R2:W-:Y:S01]  /*5a60*/  @!P4 STG.E.U8 desc[UR16][R24.64], R37 ;  /* 0x000000251800c986 */ /* 0x0005e2000c101110 */
[----:B------:R-:W-:Y:S05]  /*5a70*/  @P3 BRA `(.L_x_43) ;  /* 0x0000000000043947 */ /* 0x000fea0003800000 */
[----:B------:R3:W5:Y:S02]  /*5a80*/  LDG.E.U8 R36, desc[UR16][R28.64+0x1] ;  /* 0x000001101c247981 */ /* 0x000764000c1e1100 */
.L_x_43:
[----:B------:R-:W-:Y:S05]  /*5a90*/  BSYNC B1 ;  /* 0x0000000000017941 */ /* 0x000fea0003800000 */
.L_x_42:
[----:B-----5:R-:W-:Y:S01]  /*5aa0*/  LOP3.LUT R36, R36, 0xff, RZ, 0xc0, !PT ;  /* 0x000000ff24247812 */ /* 0x020fe200078ec0ff */
[----:B------:R-:W-:Y:S01]  /*5ab0*/  BSSY B1, `(.L_x_44) ;  /* 0x0000013000017945 */ /* 0x000fe20003800000 */
[----:B--2---:R-:W-:Y:S02]  /*5ac0*/  IADD3 R37, P1, R39, 0x8, RZ ;  /* 0x0000000827257810 */ /* 0x004fe40007f3e0ff */
[----:B------:R-:W-:-:S03]  /*5ad0*/  F2FP.F16.E4M3.UNPACK_B R36, R36 ;  /* 0x00000024ff24723e */ /* 0x000fc600020006ff */
[----:B------:R-:W-:Y:S01]  /*5ae0*/  IMAD.X R32, RZ, RZ, R33, P1 ;  /* 0x000000ffff207224 */ /* 0x000fe200008e0621 */
[----:B------:R-:W-:Y:S01]  /*5af0*/  ISETP.GE.AND P1, PT, R38, 0x9, PT ;  /* 0x000000092600780c */ /* 0x000fe20003f26270 */
[----:B------:R-:W-:Y:S02]  /*5b00*/  HADD2.F32 R36, -RZ, R36.H0_H0 ;  /* 0x20000024ff247230 */ /* 0x000fe40000004100 */
[----:B------:R-:W-:Y:S01]  /*5b10*/  IMAD R32, R32, UR6, RZ ;  /* 0x0000000620207c24 */ /* 0x000fe2000f8e02ff */
[----:B------:R-:W-:Y:S01]  /*5b20*/  ISETP.LT.OR P5, PT, R35, 0x1, !P1 ;  /* 0x000000012300780c */ /* 0x000fe20004fa1670 */
[----:B------:R-:W-:-:S04]  /*5b30*/  IMAD.WIDE.U32 R30, R37, UR6, R30 ;  /* 0x00000006251e7c25 */ /* 0x000fc8000f8e001e */
[----:B------:R-:W-:Y:S01]  /*5b40*/  FMUL R36, R36, UR19 ;  /* 0x0000001324247c20 */ /* 0x000fe20008400000 */
[----:B------:R-:W-:-:S03]  /*5b50*/  IMAD R37, R37, UR7, R32 ;  /* 0x0000000725257c24 */ /* 0x000fc6000f8e0220 */
[----:B------:R-:W-:Y:S01]  /*5b60*/  FFMA R36, R225, UR20, R36 ;  /* 0x00000014e1247c23 */ /* 0x000fe20008000024 */
[----:B------:R-:W-:Y:S02]  /*5b70*/  IADD3 R30, P4, R30, UR8, RZ ;  /* 0x000000081e1e7c10 */ /* 0x000fe4000ff9e0ff */
[----:B------:R-:W-:Y:S02]  /*5b80*/  PRMT R32, RZ, 0x7610, R32 ;  /* 0x00007610ff207816 */ /* 0x000fe40000000020 */
[----:B------:R-:W-:Y:S02]  /*5b90*/  F2FP.SATFINITE.E4M3.F32.PACK_AB_MERGE_C R33, RZ, R36, RZ ;  /* 0x00000024ff21723e */ /* 0x000fe400048070ff */
[----:B------:R-:W-:-:S03]  /*5ba0*/  IADD3.X R31, R31, UR9, R37, P4, !PT ;  /* 0x000000091f1f7c10 */ /* 0x000fc6000a7fe425 */
[----:B------:R2:W-:Y:S01]  /*5bb0*/  @!P3 STG.E.U8 desc[UR16][R24.64+0x1], R33 ;  /* 0x000001211800b986 */ /* 0x0005e2000c101110 */
[----:B------:R-:W-:Y:S05]  /*5bc0*/  @P5 BRA `(.L_x_45) ;  /* 0x0000000000045947 */ /* 0x000fea0003800000 */
[----:B------:R4:W5:Y:S02]  /*5bd0*/  LDG.E.U8 R32, desc[UR16][R30.64] ;  /* 0x000000101e207981 */ /* 0x000964000c1e1100 */
.L_x_45:
[----:B------:R-:W-:Y:S05]  /*5be0*/  BSYNC B1 ;  /* 0x0000000000017941 */ /* 0x000fea0003800000 */
.L_x_44:
[----:B-----5:R-:W-:Y:S01]  /*5bf0*/  LOP3.LUT R32, R32, 0xff, RZ, 0xc0, !PT ;  /* 0x000000ff20207812 */ /* 0x020fe200078ec0ff */
[----:B------:R-:W-:Y:S01]  /*5c00*/  BSSY B1, `(.L_x_46) ;  /* 0x000000b000017945 */ /* 0x000fe20003800000 */
[----:B------:R-:W-:Y:S02]  /*5c10*/  ISETP.LT.OR P3, PT, R35, 0x2, !P1 ;  /* 0x000000022300780c */ /* 0x000fe40004f61670 */
[----:B------:R-:W-:-:S05]  /*5c20*/  F2FP.F16.E4M3.UNPACK_B R32, R32 ;  /* 0x00000020ff20723e */ /* 0x000fca00020006ff */
[----:B------:R-:W-:-:S05]  /*5c30*/  HADD2.F32 R32, -RZ, R32.H0_H0 ;  /* 0x20000020ff207230 */ /* 0x000fca0000004100 */
[----:B--2---:R-:W-:Y:S01]  /*5c40*/  FMUL R33, R32, UR19 ;  /* 0x0000001320217c20 */ /* 0x004fe20008400000 */
[----:B------:R-:W-:-:S03]  /*5c50*/  PRMT R32, RZ, 0x7610, R32 ;  /* 0x00007610ff207816 */ /* 0x000fc60000000020 */
[----:B------:R-:W-:-:S05]  /*5c60*/  FFMA R33, R224, UR20, R33 ;  /* 0x00000014e0217c23 */ /* 0x000fca0008000021 */
[----:B------:R-:W-:-:S05]  /*5c70*/  F2FP.SATFINITE.E4M3.F32.PACK_AB_MERGE_C R33, RZ, R33, RZ ;  /* 0x00000021ff21723e */ /* 0x000fca00048070ff */
[----:B------:R2:W-:Y:S01]  /*5c80*/  @!P5 STG.E.U8 desc[UR16][R26.64], R33 ;  /* 0x000000211a00d986 */ /* 0x0005e2000c101110 */
[----:B------:R-:W-:Y:S05]  /*5c90*/  @P3 BRA `(.L_x_47) ;  /* 0x0000000000043947 */ /* 0x000fea0003800000 */
[----:B------:R0:W5:Y:S02]  /*5ca0*/  LDG.E.U8 R32, desc[UR16][R30.64+0x1] ;  /* 0x000001101e207981 */ /* 0x000164000c1e1100 */
.L_x_47:
[----:B------:R-:W-:Y:S05]  /*5cb0*/  BSYNC B1 ;  /* 0x0000000000017941 */ /* 0x000fea0003800000 */
.L_x_46:
[----:B-----5:R-:W-:Y:S01]  /*5cc0*/  LOP3.LUT R32, R32, 0xff, RZ, 0xc0, !PT ;  /* 0x000000ff20207812 */ /* 0x020fe200078ec0ff */
[----:B------:R-:W-:Y:S01]  /*5cd0*/  BSSY B1, `(.L_x_48) ;  /* 0x000000b000017945 */ /* 0x000fe20003800000 */
[----:B------:R-:W-:Y:S02]  /*5ce0*/  ISETP.LT.OR P4, PT, R35, 0x9, !P0 ;  /* 0x000000092300780c */ /* 0x000fe40004781670 */
[----:B------:R-:W-:-:S05]  /*5cf0*/  F2FP.F16.E4M3.UNPACK_B R32, R32 ;  /* 0x00000020ff20723e */ /* 0x000fca00020006ff */
[----:B------:R-:W-:-:S05]  /*5d00*/  HADD2.F32 R32, -RZ, R32.H0_H0 ;  /* 0x20000020ff207230 */ /* 0x000fca0000004100 */
[----:B------:R-:W-:-:S04]  /*5d10*/  FMUL R32, R32, UR19 ;  /* 0x0000001320207c20 */ /* 0x000fc80008400000 */
[----:B------:R-:W-:-:S05]  /*5d20*/  FFMA R32, R223, UR20, R32 ;  /* 0x00000014df207c23 */ /* 0x000fca0008000020 */
[----:B--2---:R-:W-:Y:S02]  /*5d30*/  F2FP.SATFINITE.E4M3.F32.PACK_AB_MERGE_C R33, RZ, R32, RZ ;  /* 0x00000020ff21723e */ /* 0x004fe400048070ff */
[----:B------:R-:W-:-:S03]  /*5d40*/  PRMT R32, RZ, 0x7610, R32 ;  /* 0x00007610ff207816 */ /* 0x000fc60000000020 */
[----:B------:R2:W-:Y:S01]  /*5d50*/  @!P3 STG.E.U8 desc[UR16][R26.64+0x1], R33 ;  /* 0x000001211a00b986 */ /* 0x0005e2000c101110 */
[----:B------:R-:W-:Y:S05]  /*5d60*/  @P4 BRA `(.L_x_49) ;  /* 0x0000000000044947 */ /* 0x000fea0003800000 */
[----:B------:R0:W5:Y:S02]  /*5d70*/  LDG.E.U8 R32, desc[UR16][R28.64+0x8] ;  /* 0x000008101c207981 */ /* 0x000164000c1e1100 */
.L_x_49:
[----:B------:R-:W-:Y:S05]  /*5d80*/  BSYNC B1 ;  /* 0x0000000000017941 */ /* 0x000fea0003800000 */
.L_x_48:
        /* <DEDUP_REMOVED lines=12> */
.L_x_51:
[----:B------:R-:W-:Y:S05]  /*5e50*/  BSYNC B1 ;  /* 0x0000000000017941 */ /* 0x000fea0003800000 */
.L_x_50:
        /* <DEDUP_REMOVED lines=12> */
.L_x_53:
[----:B------:R-:W-:Y:S05]  /*5f20*/  BSYNC B1 ;  /* 0x0000000000017941 */ /* 0x000fea0003800000 */
.L_x_52:
        /* <DEDUP_REMOVED lines=12> */
.L_x_55:
[----:B------:R-:W-:Y:S05]  /*5ff0*/  BSYNC B1 ;  /* 0x0000000000017941 */ /* 0x000fea0003800000 */
.L_x_54:
        /* <DEDUP_REMOVED lines=12> */
.L_x_57:
[----:B------:R-:W-:Y:S05]  /*60c0*/  BSYNC B1 ;  /* 0x0000000000017941 */ /* 0x000fea0003800000 */
.L_x_56:
        /* <DEDUP_REMOVED lines=12> */
.L_x_59:
[----:B------:R-:W-:Y:S05]  /*6190*/  BSYNC B1 ;  /* 0x0000000000017941 */ /* 0x000fea0003800000 */
.L_x_58:
        /* <DEDUP_REMOVED lines=12> */
.L_x_61:
[----:B------:R-:W-:Y:S05]  /*6260*/  BSYNC B1 ;  /* 0x0000000000017941 */ /* 0x000fea0003800000 */
.L_x_60:
        /* <DEDUP_REMOVED lines=12> */
.L_x_63:
[----:B------:R-:W-:Y:S05]  /*6330*/  BSYNC B1 ;  /* 0x0000000000017941 */ /* 0x000fea0003800000 */
.L_x_62:
        /* <DEDUP_REMOVED lines=12> */
.L_x_65:
[----:B------:R-:W-:Y:S05]  /*6400*/  BSYNC B1 ;  /* 0x0000000000017941 */ /* 0x000fea0003800000 */
.L_x_64:
        /* <DEDUP_REMOVED lines=12> */
.L_x_67:
[----:B------:R-:W-:Y:S05]  /*64d0*/  BSYNC B1 ;  /* 0x0000000000017941 */ /* 0x000fea0003800000 */
.L_x_66:
        /* <DEDUP_REMOVED lines=12> */
.L_x_69:
[----:B------:R-:W-:Y:S05]  /*65a0*/  BSYNC B1 ;  /* 0x0000000000017941 */ /* 0x000fea0003800000 */
.L_x_68:
        /* <DEDUP_REMOVED lines=12> */
.L_x_71:
[----:B------:R-:W-:Y:S05]  /*6670*/  BSYNC B1 ;  /* 0x0000000000017941 */ /* 0x000fea0003800000 */
.L_x_70:
        /* <DEDUP_REMOVED lines=12> */
.L_x_73:
[----:B------:R-:W-:Y:S05]  /*6740*/  BSYNC B1 ;  /* 0x0000000000017941 */ /* 0x000fea0003800000 */
.L_x_72:
        /* <DEDUP_REMOVED lines=12> */
.L_x_75:
[----:B------:R-:W-:Y:S05]  /*6810*/  BSYNC B1 ;  /* 0x0000000000017941 */ /* 0x000fea0003800000 */
.L_x_74:
        /* <DEDUP_REMOVED lines=12> */
.L_x_77:
[----:B------:R-:W-:Y:S05]  /*68e0*/  BSYNC B1 ;  /* 0x0000000000017941 */ /* 0x000fea0003800000 */
.L_x_76:
        /* <DEDUP_REMOVED lines=12> */
.L_x_79:
[----:B------:R-:W-:Y:S05]  /*69b0*/  BSYNC B1 ;  /* 0x0000000000017941 */ /* 0x000fea0003800000 */
.L_x_78:
        /* <DEDUP_REMOVED lines=12> */
.L_x_81:
[----:B------:R-:W-:Y:S05]  /*6a80*/  BSYNC B1 ;  /* 0x0000000000017941 */ /* 0x000fea0003800000 */
.L_x_80:
        /* <DEDUP_REMOVED lines=12> */
.L_x_83:
[----:B------:R-:W-:Y:S05]  /*6b50*/  BSYNC B1 ;  /* 0x0000000000017941 */ /* 0x000fea0003800000 */
.L_x_82:
        /* <DEDUP_REMOVED lines=12> */
.L_x_85:
[----:B------:R-:W-:Y:S05]  /*6c20*/  BSYNC B1 ;  /* 0x0000000000017941 */ /* 0x000fea0003800000 */
.L_x_84:
        /* <DEDUP_REMOVED lines=12> */
.L_x_87:
[----:B------:R-:W-:Y:S05]  /*6cf0*/  BSYNC B1 ;  /* 0x0000000000017941 */ /* 0x000fea0003800000 */
.L_x_86:
        /* <DEDUP_REMOVED lines=12> */
.L_x_89:
[----:B------:R-:W-:Y:S05]  /*6dc0*/  BSYNC B1 ;  /* 0x0000000000017941 */ /* 0x000fea0003800000 */
.L_x_88:
        /* <DEDUP_REMOVED lines=12> */
.L_x_91:
[----:B------:R-:W-:Y:S05]  /*6e90*/  BSYNC B1 ;  /* 0x0000000000017941 */ /* 0x000fea0003800000 */
.L_x_90:
        /* <DEDUP_REMOVED lines=12> */
.L_x_93:
[----:B------:R-:W-:Y:S05]  /*6f60*/  BSYNC B1 ;  /* 0x0000000000017941 */ /* 0x000fea0003800000 */
.L_x_92:
        /* <DEDUP_REMOVED lines=12> */
.L_x_95:
[----:B------:R-:W-:Y:S05]  /*7030*/  BSYNC B1 ;  /* 0x0000000000017941 */ /* 0x000fea0003800000 */
.L_x_94:
        /* <DEDUP_REMOVED lines=12> */
.L_x_97:
[----:B------:R-:W-:Y:S05]  /*7100*/  BSYNC B1 ;  /* 0x0000000000017941 */ /* 0x000fea0003800000 */
.L_x_96:
        /* <DEDUP_REMOVED lines=12> */
.L_x_99:
[----:B------:R-:W-:Y:S05]  /*71d0*/  BSYNC B1 ;  /* 0x0000000000017941 */ /* 0x000fea0003800000 */
.L_x_98:
        /* <DEDUP_REMOVED lines=12> */
.L_x_101:
[----:B------:R-:W-:Y:S05]  /*72a0*/  BSYNC B1 ;  /* 0x0000000000017941 */ /* 0x000fea0003800000 */
.L_x_100:
        /* <DEDUP_REMOVED lines=12> */
.L_x_103:
[----:B------:R-:W-:Y:S05]  /*7370*/  BSYNC B1 ;  /* 0x0000000000017941 */ /* 0x000fea0003800000 */
.L_x_102:
        /* <DEDUP_REMOVED lines=12> */
.L_x_105:
[----:B------:R-:W-:Y:S05]  /*7440*/  BSYNC B1 ;  /* 0x0000000000017941 */ /* 0x000fea0003800000 */
.L_x_104:
        /* <DEDUP_REMOVED lines=12> */
.L_x_107:
[----:B------:R-:W-:Y:S05]  /*7510*/  BSYNC B1 ;  /* 0x0000000000017941 */ /* 0x000fea0003800000 */
.L_x_106:
        /* <DEDUP_REMOVED lines=12> */
.L_x_109:
[----:B------:R-:W-:Y:S05]  /*75e0*/  BSYNC B1 ;  /* 0x0000000000017941 */ /* 0x000fea0003800000 */
.L_x_108:
        /* <DEDUP_REMOVED lines=12> */
.L_x_111:
[----:B------:R-:W-:Y:S05]  /*76b0*/  BSYNC B1 ;  /* 0x0000000000017941 */ /* 0x000fea0003800000 */
.L_x_110:
        /* <DEDUP_REMOVED lines=12> */
.L_x_113:
[----:B------:R-:W-:Y:S05]  /*7780*/  BSYNC B1 ;  /* 0x0000000000017941 */ /* 0x000fea0003800000 */
.L_x_112:
        /* <DEDUP_REMOVED lines=12> */
.L_x_115:
[----:B------:R-:W-:Y:S05]  /*7850*/  BSYNC B1 ;  /* 0x0000000000017941 */ /* 0x000fea0003800000 */
.L_x_114:
        /* <DEDUP_REMOVED lines=12> */
.L_x_117:
[----:B------:R-:W-:Y:S05]  /*7920*/  BSYNC B1 ;  /* 0x0000000000017941 */ /* 0x000fea0003800000 */
.L_x_116:
        /* <DEDUP_REMOVED lines=12> */
.L_x_119:
[----:B------:R-:W-:Y:S05]  /*79f0*/  BSYNC B1 ;  /* 0x0000000000017941 */ /* 0x000fea0003800000 */
.L_x_118:
        /* <DEDUP_REMOVED lines=12> */
.L_x_121:
[----:B------:R-:W-:Y:S05]  /*7ac0*/  BSYNC B1 ;  /* 0x0000000000017941 */ /* 0x000fea0003800000 */
.L_x_120:
        /* <DEDUP_REMOVED lines=12> */
.L_x_123:
[----:B------:R-:W-:Y:S05]  /*7b90*/  BSYNC B1 ;  /* 0x0000000000017941 */ /* 0x000fea0003800000 */
.L_x_122:
        /* <DEDUP_REMOVED lines=12> */
.L_x_125:
[----:B------:R-:W-:Y:S05]  /*7c60*/  BSYNC B1 ;  /* 0x0000000000017941 */ /* 0x000fea0003800000 */
.L_x_124:
        /* <DEDUP_REMOVED lines=12> */
.L_x_127:
[----:B------:R-:W-:Y:S05]  /*7d30*/  BSYNC B1 ;  /* 0x0000000000017941 */ /* 0x000fea0003800000 */
.L_x_126:
        /* <DEDUP_REMOVED lines=12> */
.L_x_129:
[----:B------:R-:W-:Y:S05]  /*7e00*/  BSYNC B1 ;  /* 0x0000000000017941 */ /* 0x000fea0003800000 */
.L_x_128:
        /* <DEDUP_REMOVED lines=12> */
.L_x_131:
[----:B------:R-:W-:Y:S05]  /*7ed0*/  BSYNC B1 ;  /* 0x0000000000017941 */ /* 0x000fea0003800000 */
.L_x_130:
        /* <DEDUP_REMOVED lines=12> */
.L_x_133:
[----:B------:R-:W-:Y:S05]  /*7fa0*/  BSYNC B1 ;  /* 0x0000000000017941 */ /* 0x000fea0003800000 */
.L_x_132:
        /* <DEDUP_REMOVED lines=12> */
.L_x_135:
[----:B------:R-:W-:Y:S05]  /*8070*/  BSYNC B1 ;  /* 0x0000000000017941 */ /* 0x000fea0003800000 */
.L_x_134:
        /* <DEDUP_REMOVED lines=12> */
.L_x_137:
[----:B------:R-:W-:Y:S05]  /*8140*/  BSYNC B1 ;  /* 0x0000000000017941 */ /* 0x000fea0003800000 */
.L_x_136:
        /* <DEDUP_REMOVED lines=12> */
.L_x_139:
[----:B------:R-:W-:Y:S05]  /*8210*/  BSYNC B1 ;  /* 0x0000000000017941 */ /* 0x000fea0003800000 */
.L_x_138:
        /* <DEDUP_REMOVED lines=12> */
.L_x_141:
[----:B------:R-:W-:Y:S05]  /*82e0*/  BSYNC B1 ;  /* 0x0000000000017941 */ /* 0x000fea0003800000 */
.L_x_140:
        /* <DEDUP_REMOVED lines=12> */
.L_x_143:
[----:B------:R-:W-:Y:S05]  /*83b0*/  BSYNC B1 ;  /* 0x0000000000017941 */ /* 0x000fea0003800000 */
.L_x_142:
        /* <DEDUP_REMOVED lines=12> */
.L_x_145:
[----:B------:R-:W-:Y:S05]  /*8480*/  BSYNC B1 ;  /* 0x0000000000017941 */ /* 0x000fea0003800000 */
.L_x_144:
        /* <DEDUP_REMOVED lines=12> */
.L_x_147:
[----:B------:R-:W-:Y:S05]  /*8550*/  BSYNC B1 ;  /* 0x0000000000017941 */ /* 0x000fea0003800000 */
.L_x_146:
        /* <DEDUP_REMOVED lines=12> */
.L_x_149:
[----:B------:R-:W-:Y:S05]  /*8620*/  BSYNC B1 ;  /* 0x0000000000017941 */ /* 0x000fea0003800000 */
.L_x_148:
        /* <DEDUP_REMOVED lines=12> */
.L_x_151:
[----:B------:R-:W-:Y:S05]  /*86f0*/  BSYNC B1 ;  /* 0x0000000000017941 */ /* 0x000fea0003800000 */
.L_x_150:
        /* <DEDUP_REMOVED lines=12> */
.L_x_153:
[----:B------:R-:W-:Y:S05]  /*87c0*/  BSYNC B1 ;  /* 0x0000000000017941 */ /* 0x000fea0003800000 */
.L_x_152:
        /* <DEDUP_REMOVED lines=12> */
.L_x_155:
[----:B------:R-:W-:Y:S05]  /*8890*/  BSYNC B1 ;  /* 0x0000000000017941 */ /* 0x000fea0003800000 */
.L_x_154:
        /* <DEDUP_REMOVED lines=12> */
.L_x_157:
[----:B------:R-:W-:Y:S05]  /*8960*/  BSYNC B1 ;  /* 0x0000000000017941 */ /* 0x000fea0003800000 */
.L_x_156:
        /* <DEDUP_REMOVED lines=12> */
.L_x_159:
[----:B------:R-:W-:Y:S05]  /*8a30*/  BSYNC B1 ;  /* 0x0000000000017941 */ /* 0x000fea0003800000 */
.L_x_158:
        /* <DEDUP_REMOVED lines=12> */
.L_x_161:
[----:B------:R-:W-:Y:S05]  /*8b00*/  BSYNC B1 ;  /* 0x0000000000017941 */ /* 0x000fea0003800000 */
.L_x_160:
        /* <DEDUP_REMOVED lines=12> */
.L_x_163:
[----:B------:R-:W-:Y:S05]  /*8bd0*/  BSYNC B1 ;  /* 0x0000000000017941 */ /* 0x000fea0003800000 */
.L_x_162:
        /* <DEDUP_REMOVED lines=12> */
.L_x_165:
[----:B------:R-:W-:Y:S05]  /*8ca0*/  BSYNC B1 ;  /* 0x0000000000017941 */ /* 0x000fea0003800000 */
.L_x_164:
        /* <DEDUP_REMOVED lines=12> */
.L_x_167:
[----:B------:R-:W-:Y:S05]  /*8d70*/  BSYNC B1 ;  /* 0x0000000000017941 */ /* 0x000fea0003800000 */
.L_x_166:
        /* <DEDUP_REMOVED lines=12> */
.L_x_169:
[----:B------:R-:W-:Y:S05]  /*8e40*/  BSYNC B1 ;  /* 0x0000000000017941 */ /* 0x000fea0003800000 */
.L_x_168:
        /* <DEDUP_REMOVED lines=12> */
.L_x_171:
[----:B------:R-:W-:Y:S05]  /*8f10*/  BSYNC B1 ;  /* 0x0000000000017941 */ /* 0x000fea0003800000 */
.L_x_170:
        /* <DEDUP_REMOVED lines=12> */
.L_x_173:
[----:B------:R-:W-:Y:S05]  /*8fe0*/  BSYNC B1 ;  /* 0x0000000000017941 */ /* 0x000fea0003800000 */
.L_x_172:
        /* <DEDUP_REMOVED lines=12> */
.L_x_175:
[----:B------:R-:W-:Y:S05]  /*90b0*/  BSYNC B1 ;  /* 0x0000000000017941 */ /* 0x000fea0003800000 */
.L_x_174:
        /* <DEDUP_REMOVED lines=12> */
.L_x_177:
[----:B------:R-:W-:Y:S05]  /*9180*/  BSYNC B1 ;  /* 0x0000000000017941 */ /* 0x000fea0003800000 */
.L_x_176:
        /* <DEDUP_REMOVED lines=12> */
.L_x_179:
[----:B------:R-:W-:Y:S05]  /*9250*/  BSYNC B1 ;  /* 0x0000000000017941 */ /* 0x000fea0003800000 */
.L_x_178:
        /* <DEDUP_REMOVED lines=12> */
.L_x_181:
[----:B------:R-:W-:Y:S05]  /*9320*/  BSYNC B1 ;  /* 0x0000000000017941 */ /* 0x000fea0003800000 */
.L_x_180:
        /* <DEDUP_REMOVED lines=12> */
.L_x_183:
[----:B------:R-:W-:Y:S05]  /*93f0*/  BSYNC B1 ;  /* 0x0000000000017941 */ /* 0x000fea0003800000 */
.L_x_182:
        /* <DEDUP_REMOVED lines=12> */
.L_x_185:
[----:B------:R-:W-:Y:S05]  /*94c0*/  BSYNC B1 ;  /* 0x0000000000017941 */ /* 0x000fea0003800000 */
.L_x_184:
        /* <DEDUP_REMOVED lines=12> */
.L_x_187:
[----:B------:R-:W-:Y:S05]  /*9590*/  BSYNC B1 ;  /* 0x0000000000017941 */ /* 0x000fea0003800000 */
.L_x_186:
        /* <DEDUP_REMOVED lines=12> */
.L_x_189:
[----:B------:R-:W-:Y:S05]  /*9660*/  BSYNC B1 ;  /* 0x0000000000017941 */ /* 0x000fea0003800000 */
.L_x_188:
        /* <DEDUP_REMOVED lines=12> */
.L_x_191:
[----:B------:R-:W-:Y:S05]  /*9730*/  BSYNC B1 ;  /* 0x0000000000017941 */ /* 0x000fea0003800000 */
.L_x_190:
[----:B-----5:R-:W-:Y:S01]  /*9740*/  LOP3.LUT R32, R32, 0xff, RZ, 0xc0, !PT ;  /* 0x000000ff20207812 */ /* 0x020fe200078ec0ff */
[----:B------:R-:W-:Y:S01]  /*9750*/  BSSY B1, `(.L_x_192) ;  /* 0x000000b000017945 */ /* 0x000fe20003800000 */
[----:B------:R-:W-:Y:S02]  /*9760*/  ISETP.LT.OR P4, PT, R35, 0x99, !P0 ;  /* 0x000000992300780c */ /* 0x000fe40004781670 */
[----:B------:R-:W-:-:S05]  /*9770*/  F2FP.F16.E4M3.UNPACK_B R32, R32 ;  /* 0x00000020ff20723e */ /* 0x000fca00020006ff */
[----:B------:R-:W-:-:S05]  /*9780*/  HADD2.F32 R32, -RZ, R32.H0_H0 ;  /* 0x20000020ff207230 */ /* 0x000fca0000004100 */
[----:B------:R-:W-:-:S04]  /*9790*/  FMUL R32, R32, UR19 ;  /* 0x0000001320207c20 */ /* 0x000fc80008400000 */
[----:B------:R-:W-:Y:S01]  /*97a0*/  FFMA R32, R23, UR20, R32 ;  /* 0x0000001417207c23 */ /* 0x000fe20008000020 */
[----:B------:R-:W-:-:S04]  /*97b0*/  PRMT R23, RZ, 0x7610, R23 ;  /* 0x00007610ff177816 */ /* 0x000fc80000000017 */
[----:B--2---:R-:W-:-:S05]  /*97c0*/  F2FP.SATFINITE.E4M3.F32.PACK_AB_MERGE_C R33, RZ, R32, RZ ;  /* 0x00000020ff21723e */ /* 0x004fca00048070ff */
[----:B------:R2:W-:Y:S01]  /*97d0*/  @!P3 STG.E.U8 desc[UR16][R26.64+0x91], R33 ;  /* 0x000091211a00b986 */ /* 0x0005e2000c101110 */
[----:B------:R-:W-:Y:S05]  /*97e0*/  @P4 BRA `(.L_x_193) ;  /* 0x0000000000044947 */ /* 0x000fea0003800000 */
[----:B------:R0:W5:Y:S02]  /*97f0*/  LDG.E.U8 R23, desc[UR16][R28.64+0x98] ;  /* 0x000098101c177981 */ /* 0x000164000c1e1100 */
.L_x_193:
[----:B------:R-:W-:Y:S05]  /*9800*/  BSYNC B1 ;  /* 0x0000000000017941 */ /* 0x000fea0003800000 */
.L_x_192:
        /* <DEDUP_REMOVED lines=8> */
[----:B------:R-:W-:-:S05]  /*9890*/  F2FP.SATFINITE.E4M3.F32.PACK_AB_MERGE_C R23, RZ, R23, RZ ;  /* 0x00000017ff17723e */ /* 0x000fca00048070ff */
[----:B------:R0:W-:Y:S01]  /*98a0*/  @!P4 STG.E.U8 desc[UR16][R24.64+0x98], R23 ;  /* 0x000098171800c986 */ /* 0x0001e2000c101110 */
[----:B------:R-:W-:Y:S05]  /*98b0*/  @P3 BRA `(.L_x_195) ;  /* 0x0000000000043947 */ /* 0x000fea0003800000 */
[----:B------:R0:W5:Y:S02]  /*98c0*/  LDG.E.U8 R22, desc[UR16][R28.64+0x99] ;  /* 0x000099101c167981 */ /* 0x000164000c1e1100 */
.L_x_195:
[----:B------:R-:W-:Y:S05]  /*98d0*/  BSYNC B1 ;  /* 0x0000000000017941 */ /* 0x000fea0003800000 */
.L_x_194:
        /* <DEDUP_REMOVED lines=8> */
[----:B0-----:R-:W-:-:S05]  /*9960*/  F2FP.SATFINITE.E4M3.F32.PACK_AB_MERGE_C R23, RZ, R22, RZ ;  /* 0x00000016ff17723e */ /* 0x001fca00048070ff */
[----:B------:R0:W-:Y:S01]  /*9970*/  @!P3 STG.E.U8 desc[UR16][R24.64+0x99], R23 ;  /* 0x000099171800b986 */ /* 0x0001e2000c101110 */
[----:B------:R-:W-:Y:S05]  /*9980*/  @P4 BRA `(.L_x_197) ;  /* 0x0000000000044947 */ /* 0x000fea0003800000 */
[----:B------:R0:W5:Y:S02]  /*9990*/  LDG.E.U8 R21, desc[UR16][R30.64+0x98] ;  /* 0x000098101e157981 */ /* 0x000164000c1e1100 */
.L_x_197:
[----:B------:R-:W-:Y:S05]  /*99a0*/  BSYNC B1 ;  /* 0x0000000000017941 */ /* 0x000fea0003800000 */
.L_x_196:
        /* <DEDUP_REMOVED lines=12> */
.L_x_199:
[----:B------:R-:W-:Y:S05]  /*9a70*/  BSYNC B1 ;  /* 0x0000000000017941 */ /* 0x000fea0003800000 */
.L_x_198:
        /* <DEDUP_REMOVED lines=12> */
.L_x_201:
[----:B------:R-:W-:Y:S05]  /*9b40*/  BSYNC B1 ;  /* 0x0000000000017941 */ /* 0x000fea0003800000 */
.L_x_200:
        /* <DEDUP_REMOVED lines=12> */
.L_x_203:
[----:B------:R-:W-:Y:S05]  /*9c10*/  BSYNC B1 ;  /* 0x0000000000017941 */ /* 0x000fea0003800000 */
.L_x_202:
        /* <DEDUP_REMOVED lines=12> */
.L_x_205:
[----:B------:R-:W-:Y:S05]  /*9ce0*/  BSYNC B1 ;  /* 0x0000000000017941 */ /* 0x000fea0003800000 */
.L_x_204:
        /* <DEDUP_REMOVED lines=12> */
.L_x_207:
[----:B------:R-:W-:Y:S05]  /*9db0*/  BSYNC B1 ;  /* 0x0000000000017941 */ /* 0x000fea0003800000 */
.L_x_206:
        /* <DEDUP_REMOVED lines=12> */
.L_x_209:
[----:B------:R-:W-:Y:S05]  /*9e80*/  BSYNC B1 ;  /* 0x0000000000017941 */ /* 0x000fea0003800000 */
.L_x_208:
        /* <DEDUP_REMOVED lines=12> */
.L_x_211:
[----:B------:R-:W-:Y:S05]  /*9f50*/  BSYNC B1 ;  /* 0x0000000000017941 */ /* 0x000fea0003800000 */
.L_x_210:
        /* <DEDUP_REMOVED lines=12> */
.L_x_213:
[----:B------:R-:W-:Y:S05]  /*a020*/  BSYNC B1 ;  /* 0x0000000000017941 */ /* 0x000fea0003800000 */
.L_x_212:
        /* <DEDUP_REMOVED lines=12> */
.L_x_215:
[----:B------:R-:W-:Y:S05]  /*a0f0*/  BSYNC B1 ;  /* 0x0000000000017941 */ /* 0x000fea0003800000 */
.L_x_214:
        /* <DEDUP_REMOVED lines=12> */
.L_x_217:
[----:B------:R-:W-:Y:S05]  /*a1c0*/  BSYNC B1 ;  /* 0x0000000000017941 */ /* 0x000fea0003800000 */
.L_x_216:
        /* <DEDUP_REMOVED lines=12> */
.L_x_219:
[----:B------:R-:W-:Y:S05]  /*a290*/  BSYNC B1 ;  /* 0x0000000000017941 */ /* 0x000fea0003800000 */
.L_x_218:
        /* <DEDUP_REMOVED lines=12> */
.L_x_221:
[----:B------:R-:W-:Y:S05]  /*a360*/  BSYNC B1 ;  /* 0x0000000000017941 */ /* 0x000fea0003800000 */
.L_x_220:
        /* <DEDUP_REMOVED lines=12> */
.L_x_223:
[----:B------:R-:W-:Y:S05]  /*a430*/  BSYNC B1 ;  /* 0x0000000000017941 */ /* 0x000fea0003800000 */
.L_x_222:
        /* <DEDUP_REMOVED lines=12> */
.L_x_225:
[----:B------:R-:W-:Y:S05]  /*a500*/  BSYNC B1 ;  /* 0x0000000000017941 */ /* 0x000fea0003800000 */
.L_x_224:
        /* <DEDUP_REMOVED lines=12> */
.L_x_227:
[----:B------:R-:W-:Y:S05]  /*a5d0*/  BSYNC B1 ;  /* 0x0000000000017941 */ /* 0x000fea0003800000 */
.L_x_226:
        /* <DEDUP_REMOVED lines=12> */
.L_x_229:
[----:B------:R-:W-:Y:S05]  /*a6a0*/  BSYNC B1 ;  /* 0x0000000000017941 */ /* 0x000fea0003800000 */
.L_x_228:
        /* <DEDUP_REMOVED lines=12> */
.L_x_231:
[----:B------:R-:W-:Y:S05]  /*a770*/  BSYNC B1 ;  /* 0x0000000000017941 */ /* 0x000fea0003800000 */
.L_x_230:
        /* <DEDUP_REMOVED lines=12> */
.L_x_233:
[----:B------:R-:W-:Y:S05]  /*a840*/  BSYNC B1 ;  /* 0x0000000000017941 */ /* 0x000fea0003800000 */
.L_x_232:
        /* <DEDUP_REMOVED lines=12> */
.L_x_235:
[----:B------:R-:W-:Y:S05]  /*a910*/  BSYNC B1 ;  /* 0x0000000000017941 */ /* 0x000fea0003800000 */
.L_x_234:
[----:B-----5:R-:W-:Y:S01]  /*a920*/  LOP3.LUT R2, R2, 0xff, RZ, 0xc0, !PT ;  /* 0x000000ff02027812 */ /* 0x020fe200078ec0ff */
[----:B------:R-:W-:Y:S01]  /*a930*/  BSSY B1, `(.L_x_236) ;  /* 0x000000b000017945 */ /* 0x000fe20003800000 */
[----:B------:R-:W-:Y:S02]  /*a940*/  ISETP.LT.OR P4, PT, R35, 0xc1, !P1 ;  /* 0x000000c12300780c */ /* 0x000fe40004f81670 */
[----:B------:R-:W-:-:S05]  /*a950*/  F2FP.F16.E4M3.UNPACK_B R2, R2 ;  /* 0x00000002ff02723e */ /* 0x000fca00020006ff */
[----:B------:R-:W-:-:S05]  /*a960*/  HADD2.F32 R2, -RZ, R2.H0_H0 ;  /* 0x20000002ff027230 */ /* 0x000fca0000004100 */
[----:B0-----:R-:W-:-:S04]  /*a970*/  FMUL R3, R2, UR19 ;  /* 0x0000001302037c20 */ /* 0x001fc80008400000 */
[----:B------:R-:W-:Y:S01]  /*a980*/  FFMA R3, R0, UR20, R3 ;  /* 0x0000001400037c23 */ /* 0x000fe20008000003 */
[----:B------:R-:W-:-:S04]  /*a990*/  PRMT R0, RZ, 0x7610, R0 ;  /* 0x00007610ff007816 */ /* 0x000fc80000000000 */
[----:B------:R-:W-:-:S05]  /*a9a0*/  F2FP.SATFINITE.E4M3.F32.PACK_AB_MERGE_C R3, RZ, R3, RZ ;  /* 0x00000003ff03723e */ /* 0x000fca00048070ff */
[----:B------:R0:W-:Y:S01]  /*a9b0*/  @!P3 STG.E.U8 desc[UR16][R24.64+0xc1], R3 ;  /* 0x0000c1031800b986 */ /* 0x0001e2000c101110 */
[----:B------:R-:W-:Y:S05]  /*a9c0*/  @P4 BRA `(.L_x_237) ;  /* 0x0000000000044947 */ /* 0x000fea0003800000 */
[----:B------:R0:W5:Y:S02]  /*a9d0*/  LDG.E.U8 R0, desc[UR16][R30.64+0xc0] ;  /* 0x0000c0101e007981 */ /* 0x000164000c1e1100 */
.L_x_237:
[----:B------:R-:W-:Y:S05]  /*a9e0*/  BSYNC B1 ;  /* 0x0000000000017941 */ /* 0x000fea0003800000 */
.L_x_236:
[----:B------:R-:W2:Y:S01]  /*a9f0*/  LDL.LU R2, [R1] ;  /* 0x0000000001027983 */ /* 0x000ea20000300800 */
[----:B-----5:R-:W-:Y:S01]  /*aa00*/  LOP3.LUT R0, R0, 0xff, RZ, 0xc0, !PT ;  /* 0x000000ff00007812 */ /* 0x020fe200078ec0ff */
[----:B------:R-:W-:Y:S01]  /*aa10*/  BSSY B1, `(.L_x_238) ;  /* 0x000000b000017945 */ /* 0x000fe20003800000 */
[----:B------:R-:W-:Y:S02]  /*aa20*/  ISETP.LT.OR P3, PT, R35, 0xc2, !P1 ;  /* 0x000000c22300780c */ /* 0x000fe40004f61670 */
[----:B------:R-:W-:-:S05]  /*aa30*/  F2FP.F16.E4M3.UNPACK_B R0, R0 ;  /* 0x00000000ff00723e */ /* 0x000fca00020006ff */
[----:B------:R-:W-:-:S05]  /*aa40*/  HADD2.F32 R0, -RZ, R0.H0_H0 ;  /* 0x20000000ff007230 */ /* 0x000fca0000004100 */
[----:B------:R-:W-:-:S04]  /*aa50*/  FMUL R0, R0, UR19 ;  /* 0x0000001300007c20 */ /* 0x000fc80008400000 */
[----:B--2---:R-:W-:-:S05]  /*aa60*/  FFMA R0, R2, UR20, R0 ;  /* 0x0000001402007c23 */ /* 0x004fca0008000000 */
[----:B0-----:R-:W-:Y:S02]  /*aa70*/  F2FP.SATFINITE.E4M3.F32.PACK_AB_MERGE_C R3, RZ, R0, RZ ;  /* 0x00000000ff03723e */ /* 0x001fe400048070ff */
[----:B------:R-:W-:-:S03]  /*aa80*/  PRMT R0, RZ, 0x7610, R0 ;  /* 0x00007610ff007816 */ /* 0x000fc60000000000 */
[----:B------:R0:W-:Y:S01]  /*aa90*/  @!P4 STG.E.U8 desc[UR16][R26.64+0xc0], R3 ;  /* 0x0000c0031a00c986 */ /* 0x0001e2000c101110 */
[----:B------:R-:W-:Y:S05]  /*aaa0*/  @P3 BRA `(.L_x_239) ;  /* 0x0000000000043947 */ /* 0x000fea0003800000 */
[----:B------:R2:W5:Y:S02]  /*aab0*/  LDG.E.U8 R0, desc[UR16][R30.64+0xc1] ;  /* 0x0000c1101e007981 */ /* 0x000564000c1e1100 */
.L_x_239:
[----:B------:R-:W-:Y:S05]  /*aac0*/  BSYNC B1 ;  /* 0x0000000000017941 */ /* 0x000fea0003800000 */
.L_x_238:
[----:B------:R-:W3:Y:S01]  /*aad0*/  LDL.LU R2, [R1+0x4] ;  /* 0x0000040001027983 */ /* 0x000ee20000300800 */
[----:B-----5:R-:W-:Y:S01]  /*aae0*/  LOP3.LUT R0, R0, 0xff, RZ, 0xc0, !PT ;  /* 0x000000ff00007812 */ /* 0x020fe200078ec0ff */
[----:B------:R-:W-:Y:S01]  /*aaf0*/  BSSY B1, `(.L_x_240) ;  /* 0x000000b000017945 */ /* 0x000fe20003800000 */
[----:B------:R-:W-:Y:S02]  /*ab00*/  ISETP.LT.OR P4, PT, R35, 0xc9, !P0 ;  /* 0x000000c92300780c */ /* 0x000fe40004781670 */
[----:B------:R-:W-:-:S05]  /*ab10*/  F2FP.F16.E4M3.UNPACK_B R0, R0 ;  /* 0x00000000ff00723e */ /* 0x000fca00020006ff */
[----:B------:R-:W-:-:S05]  /*ab20*/  HADD2.F32 R0, -RZ, R0.H0_H0 ;  /* 0x20000000ff007230 */ /* 0x000fca0000004100 */
[----:B------:R-:W-:-:S04]  /*ab30*/  FMUL R0, R0, UR19 ;  /* 0x0000001300007c20 */ /* 0x000fc80008400000 */
[----:B---3--:R-:W-:-:S05]  /*ab40*/  FFMA R0, R2, UR20, R0 ;  /* 0x0000001402007c23 */ /* 0x008fca0008000000 */
[----:B0-----:R-:W-:Y:S02]  /*ab50*/  F2FP.SATFINITE.E4M3.F32.PACK_AB_MERGE_C R3, RZ, R0, RZ ;  /* 0x00000000ff03723e */ /* 0x001fe400048070ff */
[----:B------:R-:W-:-:S03]  /*ab60*/  PRMT R0, RZ, 0x7610, R0 ;  /* 0x00007610ff007816 */ /* 0x000fc60000000000 */
[----:B------:R0:W-:Y:S01]  /*ab70*/  @!P3 STG.E.U8 desc[UR16][R26.64+0xc1], R3 ;  /* 0x0000c1031a00b986 */ /* 0x0001e2000c101110 */
[----:B------:R-:W-:Y:S05]  /*ab80*/  @P4 BRA `(.L_x_241) ;  /* 0x0000000000044947 */ /* 0x000fea0003800000 */
[----:B------:R3:W5:Y:S02]  /*ab90*/  LDG.E.U8 R0, desc[UR16][R28.64+0xc8] ;  /* 0x0000c8101c007981 */ /* 0x000764000c1e1100 */
.L_x_241:
[----:B------:R-:W-:Y:S05]  /*aba0*/  BSYNC B1 ;  /* 0x0000000000017941 */ /* 0x000fea0003800000 */
.L_x_240:
[----:B------:R-:W2:Y:S01]  /*abb0*/  LDL.LU R2, [R1+0x8] ;  /* 0x0000080001027983 */ /* 0x000ea20000300800 */
        /* <DEDUP_REMOVED lines=12> */
.L_x_243:
[----:B------:R-:W-:Y:S05]  /*ac80*/  BSYNC B1 ;  /* 0x0000000000017941 */ /* 0x000fea0003800000 */
.L_x_242:
        /* <DEDUP_REMOVED lines=13> */
.L_x_245:
[----:B------:R-:W-:Y:S05]  /*ad60*/  BSYNC B1 ;  /* 0x0000000000017941 */ /* 0x000fea0003800000 */
.L_x_244:
        /* <DEDUP_REMOVED lines=13> */
.L_x_247:
[----:B------:R-:W-:Y:S05]  /*ae40*/  BSYNC B1 ;  /* 0x0000000000017941 */ /* 0x000fea0003800000 */
.L_x_246:
        /* <DEDUP_REMOVED lines=13> */
.L_x_249:
[----:B------:R-:W-:Y:S05]  /*af20*/  BSYNC B1 ;  /* 0x0000000000017941 */ /* 0x000fea0003800000 */
.L_x_248:
        /* <DEDUP_REMOVED lines=13> */
.L_x_251:
[----:B------:R-:W-:Y:S05]  /*b000*/  BSYNC B1 ;  /* 0x0000000000017941 */ /* 0x000fea0003800000 */
.L_x_250:
        /* <DEDUP_REMOVED lines=13> */
.L_x_253:
[----:B------:R-:W-:Y:S05]  /*b0e0*/  BSYNC B1 ;  /* 0x0000000000017941 */ /* 0x000fea0003800000 */
.L_x_252:
        /* <DEDUP_REMOVED lines=13> */
.L_x_255:
[----:B------:R-:W-:Y:S05]  /*b1c0*/  BSYNC B1 ;  /* 0x0000000000017941 */ /* 0x000fea0003800000 */
.L_x_254:
        /* <DEDUP_REMOVED lines=13> */
.L_x_257:
[----:B------:R-:W-:Y:S05]  /*b2a0*/  BSYNC B1 ;  /* 0x0000000000017941 */ /* 0x000fea0003800000 */
.L_x_256:
        /* <DEDUP_REMOVED lines=13> */
.L_x_259:
[----:B------:R-:W-:Y:S05]  /*b380*/  BSYNC B1 ;  /* 0x0000000000017941 */ /* 0x000fea0003800000 */
.L_x_258:
        /* <DEDUP_REMOVED lines=13> */
.L_x_261:
[----:B------:R-:W-:Y:S05]  /*b460*/  BSYNC B1 ;  /* 0x0000000000017941 */ /* 0x000fea0003800000 */
.L_x_260:
        /* <DEDUP_REMOVED lines=13> */
.L_x_263:
[----:B------:R-:W-:Y:S05]  /*b540*/  BSYNC B1 ;  /* 0x0000000000017941 */ /* 0x000fea0003800000 */
.L_x_262:
        /* <DEDUP_REMOVED lines=13> */
.L_x_265:
[----:B------:R-:W-:Y:S05]  /*b620*/  BSYNC B1 ;  /* 0x0000000000017941 */ /* 0x000fea0003800000 */
.L_x_264:
        /* <DEDUP_REMOVED lines=13> */
.L_x_267:
[----:B------:R-:W-:Y:S05]  /*b700*/  BSYNC B1 ;  /* 0x0000000000017941 */ /* 0x000fea0003800000 */
.L_x_266:
        /* <DEDUP_REMOVED lines=13> */
.L_x_269:
[----:B------:R-:W-:Y:S05]  /*b7e0*/  BSYNC B1 ;  /* 0x0000000000017941 */ /* 0x000fea0003800000 */
.L_x_268:
        /* <DEDUP_REMOVED lines=13> */
.L_x_271:
[----:B------:R-:W-:Y:S05]  /*b8c0*/  BSYNC B1 ;  /* 0x0000000000017941 */ /* 0x000fea0003800000 */
.L_x_270:
        /* <DEDUP_REMOVED lines=13> */
.L_x_273:
[----:B------:R-:W-:Y:S05]  /*b9a0*/  BSYNC B1 ;  /* 0x0000000000017941 */ /* 0x000fea0003800000 */
.L_x_272:
        /* <DEDUP_REMOVED lines=13> */
.L_x_275:
[----:B------:R-:W-:Y:S05]  /*ba80*/  BSYNC B1 ;  /* 0x0000000000017941 */ /* 0x000fea0003800000 */
.L_x_274:
        /* <DEDUP_REMOVED lines=13> */
.L_x_277:
[----:B------:R-:W-:Y:S05]  /*bb60*/  BSYNC B1 ;  /* 0x0000000000017941 */ /* 0x000fea0003800000 */
.L_x_276:
        /* <DEDUP_REMOVED lines=13> */
.L_x_279:
[----:B------:R-:W-:Y:S05]  /*bc40*/  BSYNC B1 ;  /* 0x0000000000017941 */ /* 0x000fea0003800000 */
.L_x_278:
        /* <DEDUP_REMOVED lines=13> */
.L_x_281:
[----:B------:R-:W-:Y:S05]  /*bd20*/  BSYNC B1 ;  /* 0x0000000000017941 */ /* 0x000fea0003800000 */
.L_x_280:
        /* <DEDUP_REMOVED lines=13> */
.L_x_283:
[----:B------:R-:W-:Y:S05]  /*be00*/  BSYNC B1 ;  /* 0x0000000000017941 */ /* 0x000fea0003800000 */
.L_x_282:
        /* <DEDUP_REMOVED lines=13> */
.L_x_285:
[----:B------:R-:W-:Y:S05]  /*bee0*/  BSYNC B1 ;  /* 0x0000000000017941 */ /* 0x000fea0003800000 */
.L_x_284:
        /* <DEDUP_REMOVED lines=13> */
.L_x_287:
[----:B------:R-:W-:Y:S05]  /*bfc0*/  BSYNC B1 ;  /* 0x0000000000017941 */ /* 0x000fea0003800000 */
.L_x_286:
        /* <DEDUP_REMOVED lines=13> */
.L_x_289:
[----:B------:R-:W-:Y:S05]  /*c0a0*/  BSYNC B1 ;  /* 0x0000000000017941 */ /* 0x000fea0003800000 */
.L_x_288:
        /* <DEDUP_REMOVED lines=13> */
.L_x_291:
[----:B------:R-:W-:Y:S05]  /*c180*/  BSYNC B1 ;  /* 0x0000000000017941 */ /* 0x000fea0003800000 */
.L_x_290:
        /* <DEDUP_REMOVED lines=13> */
.L_x_293:
[----:B------:R-:W-:Y:S05]  /*c260*/  BSYNC B1 ;  /* 0x0000000000017941 */ /* 0x000fea0003800000 */
.L_x_292:
        /* <DEDUP_REMOVED lines=13> */
.L_x_295:
[----:B------:R-:W-:Y:S05]  /*c340*/  BSYNC B1 ;  /* 0x0000000000017941 */ /* 0x000fea0003800000 */
.L_x_294:
[----:B------:R-:W-:Y:S05]  /*c350*/  @P1 BRA `(.L_x_296) ;  /* 0x0000002000a41947 */ /* 0x000fea0003800000 */
[----:B------:R-:W2:Y:S01]  /*c360*/  LDL.LU R2, [R1+0x74] ;  /* 0x0000740001027983 */ /* 0x000ea20000300800 */
[----:B-----5:R-:W-:-:S04]  /*c370*/  LOP3.LUT R0, R0, 0xff, RZ, 0xc0, !PT ;  /* 0x000000ff00007812 */ /* 0x020fc800078ec0ff */
[----:B------:R-:W-:-:S05]  /*c380*/  F2FP.F16.E4M3.UNPACK_B R0, R0 ;  /* 0x00000000ff00723e */ /* 0x000fca00020006ff */
[----:B------:R-:W-:-:S05]  /*c390*/  HADD2.F32 R0, -RZ, R0.H0_H0 ;  /* 0x20000000ff007230 */ /* 0x000fca0000004100 */
[----:B------:R-:W-:-:S04]  /*c3a0*/  FMUL R0, R0, UR19 ;  /* 0x0000001300007c20 */ /* 0x000fc80008400000 */
[----:B--2---:R-:W-:-:S05]  /*c3b0*/  FFMA R0, R2, UR20, R0 ;  /* 0x0000001402007c23 */ /* 0x004fca0008000000 */
[----:B0-----:R-:W-:-:S05]  /*c3c0*/  F2FP.SATFINITE.E4M3.F32.PACK_AB_MERGE_C R3, RZ, R0, RZ ;  /* 0x00000000ff03723e */ /* 0x001fca00048070ff */
[----:B------:R0:W-:Y:S01]  /*c3d0*/  STG.E.U8 desc[UR16][R26.64+0xf9], R3 ;  /* 0x0000f9031a007986 */ /* 0x0001e2000c101110 */
[----:B------:R-:W-:Y:S05]  /*c3e0*/  BRA `(.L_x_296) ;  /* 0x0000002000807947 */ /* 0x000fea0003800000 */
.L_x_39:
[----:B------:R-:W-:Y:S01]  /*c3f0*/  ISETP.GE.AND P1, PT, R38, 0x1, PT ;  /* 0x000000012600780c */ /* 0x000fe20003f26270 */
[----:B------:R-:W-:Y:S01]  /*c400*/  FMUL R226, R226, UR20 ;  /* 0x00000014e2e27c20 */ /* 0x000fe20008400000 */
[----:B------:R-:W2:Y:S01]  /*c410*/  LDL.LU R227, [R1+0x10] ;  /* 0x0000100001e37983 */ /* 0x000ea20000300800 */
[----:B------:R-:W-:Y:S01]  /*c420*/  ISETP.GE.AND P0, PT, R38, 0x9, PT ;  /* 0x000000092600780c */ /* 0x000fe20003f06270 */
[----:B------:R-:W-:Y:S01]  /*c430*/  FMUL R225, R225, UR20 ;  /* 0x00000014e1e17c20 */ /* 0x000fe20008400000 */
[C---:B------:R-:W-:Y:S02]  /*c440*/  ISETP.LT.OR P4, PT, R35.reuse, 0x1, !P1 ;  /* 0x000000012300780c */ /* 0x040fe40004f81670 */
[C---:B------:R-:W-:Y:S02]  /*c450*/  ISETP.LT.OR P5, PT, R35.reuse, 0x2, !P1 ;  /* 0x000000022300780c */ /* 0x040fe40004fa1670 */
[----:B------:R-:W-:Y:S02]  /*c460*/  F2FP.SATFINITE.E4M3.F32.PACK_AB_MERGE_C R29, RZ, R226, RZ ;  /* 0x000000e2ff1d723e */ /* 0x000fe400048070ff */
[C---:B------:R-:W-:Y:S01]  /*c470*/  ISETP.LT.OR P3, PT, R35.reuse, 0x1, !P0 ;  /* 0x000000012300780c */ /* 0x040fe20004761670 */
[----:B------:R-:W-:Y:S01]  /*c480*/  FMUL R224, R224, UR20 ;  /* 0x00000014e0e07c20 */ /* 0x000fe20008400000 */
[----:B------:R-:W-:Y:S01]  /*c490*/  ISETP.LT.OR P6, PT, R35, 0xa, !P1 ;  /* 0x0000000a2300780c */ /* 0x000fe20004fc1670 */
[----:B------:R-:W-:Y:S01]  /*c4a0*/  FMUL R223, R223, UR20 ;  /* 0x00000014dfdf7c20 */ /* 0x000fe20008400000 */
[----:B------:R-:W-:Y:S01]  /*c4b0*/  F2FP.SATFINITE.E4M3.F32.PACK_AB_MERGE_C R225, RZ, R225, RZ ;  /* 0x000000e1ffe1723e */ /* 0x000fe200048070ff */
[----:B------:R-:W-:Y:S01]  /*c4c0*/  FMUL R221, R221, UR20 ;  /* 0x00000014dddd7c20 */ /* 0x000fe20008400000 */
[----:B------:R-:W-:Y:S01]  /*c4d0*/  FMUL R222, R222, UR20 ;  /* 0x00000014dede7c20 */ /* 0x000fe20008400000 */
[----:B------:R0:W-:Y:S01]  /*c4e0*/  @!P4 STG.E.U8 desc[UR16][R24.64], R29 ;  /* 0x0000001d1800c986 */ /* 0x0001e2000c101110 */
[----:B------:R-:W-:-:S02]  /*c4f0*/  ISETP.LT.OR P4, PT, R35, 0x2, !P0 ;  /* 0x000000022300780c */ /* 0x000fc40004781670 */
[----:B------:R-:W-:Y:S01]  /*c500*/  F2FP.SATFINITE.E4M3.F32.PACK_AB_MERGE_C R31, RZ, R224, RZ ;  /* 0x000000e0ff1f723e */ /* 0x000fe200048070ff */
[----:B------:R3:W-:Y:S01]  /*c510*/  @!P5 STG.E.U8 desc[UR16][R24.64+0x1], R225 ;  /* 0x000001e11800d986 */ /* 0x0007e2000c101110 */
[C---:B------:R-:W-:Y:S02]  /*c520*/  ISETP.LT.OR P5, PT, R35.reuse, 0x9, !P1 ;  /* 0x000000092300780c */ /* 0x040fe40004fa1670 */
[----:B------:R-:W-:Y:S01]  /*c530*/  F2FP.SATFINITE.E4M3.F32.PACK_AB_MERGE_C R223, RZ, R223, RZ ;  /* 0x000000dfffdf723e */ /* 0x000fe200048070ff */
[----:B------:R-:W-:Y:S01]  /*c540*/  FMUL R220, R220, UR20 ;  /* 0x00000014dcdc7c20 */ /* 0x000fe20008400000 */
[----:B------:R-:W-:Y:S01]  /*c550*/  F2FP.SATFINITE.E4M3.F32.PACK_AB_MERGE_C R221, RZ, R221, RZ ;  /* 0x000000ddffdd723e */ /* 0x000fe200048070ff */
[----:B------:R-:W-:Y:S01]  /*c560*/  @!P3 STG.E.U8 desc[UR16][R26.64], R31 ;  /* 0x0000001f1a00b986 */ /* 0x000fe2000c101110 */
[----:B------:R-:W-:-:S03]  /*c570*/  ISETP.LT.OR P3, PT, R35, 0x9, !P0 ;  /* 0x000000092300780c */ /* 0x000fc60004761670 */
[----:B------:R-:W-:Y:S01]  /*c580*/  @!P4 STG.E.U8 desc[UR16][R26.64+0x1], R223 ;  /* 0x000001df1a00c986 */ /* 0x000fe2000c101110 */
[----:B------:R-:W-:-:S03]  /*c590*/  ISETP.LT.OR P4, PT, R35, 0xa, !P0 ;  /* 0x0000000a2300780c */ /* 0x000fc60004781670 */
[----:B------:R-:W-:Y:S01]  /*c5a0*/  @!P6 STG.E.U8 desc[UR16][R24.64+0x9], R221 ;  /* 0x000009dd1800e986 */ /* 0x000fe2000c101110 */
[----:B------:R-:W-:Y:S01]  /*c5b0*/  ISETP.LT.OR P6, PT, R35, 0x12, !P1 ;  /* 0x000000122300780c */ /* 0x000fe20004fc1670 */
[----:B------:R-:W-:Y:S01]  /*c5c0*/  FMUL R219, R219, UR20 ;  /* 0x00000014dbdb7c20 */ /* 0x000fe20008400000 */
[----:B0-----:R-:W-:Y:S01]  /*c5d0*/  F2FP.SATFINITE.E4M3.F32.PACK_AB_MERGE_C R29, RZ, R222, RZ ;  /* 0x000000deff1d723e */ /* 0x001fe200048070ff */
[----:B------:R-:W-:Y:S01]  /*c5e0*/  FMUL R217, R217, UR20 ;  /* 0x00000014d9d97c20 */ /* 0x000fe20008400000 */
[----:B------:R-:W4:Y:S01]  /*c5f0*/  LDL.LU R226, [R1+0xc] ;  /* 0x00000c0001e27983 */ /* 0x000f220000300800 */
[----:B------:R-:W-:Y:S02]  /*c600*/  F2FP.SATFINITE.E4M3.F32.PACK_AB_MERGE_C R33, RZ, R220, RZ ;  /* 0x000000dcff21723e */ /* 0x000fe400048070ff */
[----:B------:R-:W-:Y:S01]  /*c610*/  F2FP.SATFINITE.E4M3.F32.PACK_AB_MERGE_C R219, RZ, R219, RZ ;  /* 0x000000dbffdb723e */ /* 0x000fe200048070ff */
[----:B------:R0:W-:Y:S01]  /*c620*/  @!P5 STG.E.U8 desc[UR16][R24.64+0x8], R29 ;  /* 0x0000081d1800d986 */ /* 0x0001e2000c101110 */
[----:B------:R-:W-:-:S02]  /*c630*/  ISETP.LT.OR P5, PT, R35, 0x11, !P1 ;  /* 0x000000112300780c */ /* 0x000fc40004fa1670 */
[----:B------:R-:W-:Y:S01]  /*c640*/  F2FP.SATFINITE.E4M3.F32.PACK_AB_MERGE_C R217, RZ, R217, RZ ;  /* 0x000000d9ffd9723e */ /* 0x000fe200048070ff */
[----:B---3--:R-:W3:Y:S01]  /*c650*/  LDL.LU R225, [R1+0x8] ;  /* 0x0000080001e17983 */ /* 0x008ee20000300800 */
[----:B------:R-:W-:-:S03]  /*c660*/  FMUL R218, R218, UR20 ;  /* 0x00000014dada7c20 */ /* 0x000fc60008400000 */
[----:B------:R-:W4:Y:S04]  /*c670*/  LDL.LU R224, [R1+0x4] ;  /* 0x0000040001e07983 */ /* 0x000f280000300800 */
[----:B------:R-:W3:Y:S01]  /*c680*/  LDL.LU R222, [R1] ;  /* 0x0000000001de7983 */ /* 0x000ee20000300800 */
[----:B0-----:R-:W-:Y:S01]  /*c690*/  F2FP.SATFINITE.E4M3.F32.PACK_AB_MERGE_C R29, RZ, R218, RZ ;  /* 0x000000daff1d723e */ /* 0x001fe200048070ff */
[----:B------:R-:W-:Y:S01]  /*c6a0*/  FMUL R216, R216, UR20 ;  /* 0x00000014d8d87c20 */ /* 0x000fe20008400000 */
[----:B------:R-:W-:Y:S01]  /*c6b0*/  FMUL R215, R215, UR20 ;  /* 0x00000014d7d77c20 */ /* 0x000fe20008400000 */
[----:B------:R0:W-:Y:S01]  /*c6c0*/  @!P3 STG.E.U8 desc[UR16][R26.64+0x8], R33 ;  /* 0x000008211a00b986 */ /* 0x0001e2000c101110 */
[----:B------:R-:W-:Y:S01]  /*c6d0*/  ISETP.LT.OR P3, PT, R35, 0x11, !P0 ;  /* 0x000000112300780c */ /* 0x000fe20004761670 */
[----:B------:R-:W-:Y:S01]  /*c6e0*/  FMUL R213, R213, UR20 ;  /* 0x00000014d5d57c20 */ /* 0x000fe20008400000 */
[----:B------:R-:W-:Y:S01]  /*c6f0*/  F2FP.SATFINITE.E4M3.F32.PACK_AB_MERGE_C R31, RZ, R216, RZ ;  /* 0x000000d8ff1f723e */ /* 0x000fe200048070ff */
[----:B------:R-:W-:Y:S01]  /*c700*/  @!P4 STG.E.U8 desc[UR16][R26.64+0x9], R219 ;  /* 0x000009db1a00c986 */ /* 0x000fe2000c101110 */
[C---:B------:R-:W-:Y:S01]  /*c710*/  ISETP.LT.OR P4, PT, R35.reuse, 0x12, !P0 ;  /* 0x000000122300780c */ /* 0x040fe20004781670 */
[----:B------:R-:W-:Y:S01]  /*c720*/  FMUL R214, R214, UR20 ;  /* 0x00000014d6d67c20 */ /* 0x000fe20008400000 */
[----:B------:R-:W-:Y:S01]  /*c730*/  F2FP.SATFINITE.E4M3.F32.PACK_AB_MERGE_C R215, RZ, R215, RZ ;  /* 0x000000d7ffd7723e */ /* 0x000fe200048070ff */
[----:B------:R-:W-:Y:S01]  /*c740*/  @!P6 STG.E.U8 desc[UR16][R24.64+0x11], R217 ;  /* 0x000011d91800e986 */ /* 0x000fe2000c101110 */
[C---:B------:R-:W-:Y:S01]  /*c750*/  ISETP.LT.OR P6, PT, R35.reuse, 0x1a, !P1 ;  /* 0x0000001a2300780c */ /* 0x040fe20004fc1670 */
[----:B------:R-:W-:Y:S01]  /*c760*/  FMUL R212, R212, UR20 ;  /* 0x00000014d4d47c20 */ /* 0x000fe20008400000 */
[----:B------:R-:W-:Y:S01]  /*c770*/  F2FP.SATFINITE.E4M3.F32.PACK_AB_MERGE_C R213, RZ, R213, RZ ;  /* 0x000000d5ffd5723e */ /* 0x000fe200048070ff */
[----:B------:R1:W-:Y:S01]  /*c780*/  @!P5 STG.E.U8 desc[UR16][R24.64+0x10], R29 ;  /* 0x0000101d1800d986 */ /* 0x0003e2000c101110 */
[----:B------:R-:W-:Y:S01]  /*c790*/  ISETP.LT.OR P5, PT, R35, 0x19, !P1 ;  /* 0x000000192300780c */ /* 0x000fe20004fa1670 */
[----:B------:R-:W-:Y:S01]  /*c7a0*/  FMUL R211, R211, UR20 ;  /* 0x00000014d3d37c20 */ /* 0x000fe20008400000 */
[----:B------:R-:W-:Y:S01]  /*c7b0*/  FMUL R209, R209, UR20 ;  /* 0x00000014d1d17c20 */ /* 0x000fe20008400000 */
[----:B------:R1:W-:Y:S01]  /*c7c0*/  @!P3 STG.E.U8 desc[UR16][R26.64+0x10], R31 ;  /* 0x0000101f1a00b986 */ /* 0x0003e2000c101110 */
[C---:B------:R-:W-:Y:S01]  /*c7d0*/  ISETP.LT.OR P3, PT, R35.reuse, 0x19, !P0 ;  /* 0x000000192300780c */ /* 0x040fe20004761670 */
[----:B------:R-:W-:Y:S01]  /*c7e0*/  FMUL R210, R210, UR20 ;  /* 0x00000014d2d27c20 */ /* 0x000fe20008400000 */
[----:B0-----:R-:W-:Y:S01]  /*c7f0*/  F2FP.SATFINITE.E4M3.F32.PACK_AB_MERGE_C R33, RZ, R212, RZ ;  /* 0x000000d4ff21723e */ /* 0x001fe200048070ff */
[----:B------:R-:W-:Y:S01]  /*c800*/  @!P4 STG.E.U8 desc[UR16][R26.64+0x11], R215 ;  /* 0x000011d71a00c986 */ /* 0x000fe2000c101110 */
[C---:B------:R-:W-:Y:S01]  /*c810*/  ISETP.LT.OR P4, PT, R35.reuse, 0x1a, !P0 ;  /* 0x0000001a2300780c */ /* 0x040fe20004781670 */
[----:B------:R-:W-:Y:S01]  /*c820*/  FMUL R208, R208, UR20 ;  /* 0x00000014d0d07c20 */ /* 0x000fe20008400000 */
[----:B------:R-:W-:Y:S01]  /*c830*/  F2FP.SATFINITE.E4M3.F32.PACK_AB_MERGE_C R211, RZ, R211, RZ ;  /* 0x000000d3ffd3723e */ /* 0x000fe200048070ff */
[----:B------:R-:W-:Y:S01]  /*c840*/  @!P6 STG.E.U8 desc[UR16][R24.64+0x19], R213 ;  /* 0x000019d51800e986 */ /* 0x000fe2000c101110 */
[----:B------:R-:W-:Y:S01]  /*c850*/  ISETP.LT.OR P6, PT, R35, 0x22, !P1 ;  /* 0x000000222300780c */ /* 0x000fe20004fc1670 */
[----:B------:R-:W-:Y:S01]  /*c860*/  FMUL R207, R207, UR20 ;  /* 0x00000014cfcf7c20 */ /* 0x000fe20008400000 */
[----:B-1----:R-:W-:Y:S01]  /*c870*/  F2FP.SATFINITE.E4M3.F32.PACK_AB_MERGE_C R29, RZ, R214, RZ ;  /* 0x000000d6ff1d723e */ /* 0x002fe200048070ff */
[----:B------:R-:W-:Y:S01]  /*c880*/  FMUL R205, R205, UR20 ;  /* 0x00000014cdcd7c20 */ /* 0x000fe20008400000 */
[----:B------:R-:W-:Y:S01]  /*c890*/  F2FP.SATFINITE.E4M3.F32.PACK_AB_MERGE_C R209, RZ, R209, RZ ;  /* 0x000000d1ffd1723e */ /* 0x000fe200048070ff */
[----:B------:R-:W-:Y:S01]  /*c8a0*/  FMUL R206, R206, UR20 ;  /* 0x00000014cece7c20 */ /* 0x000fe20008400000 */
[----:B------:R-:W-:Y:S01]  /*c8b0*/  F2FP.SATFINITE.E4M3.F32.PACK_AB_MERGE_C R31, RZ, R208, RZ ;  /* 0x000000d0ff1f723e */ /* 0x000fe200048070ff */
[----:B------:R0:W-:Y:S01]  /*c8c0*/  @!P5 STG.E.U8 desc[UR16][R24.64+0x18], R29 ;  /* 0x0000181d1800d986 */ /* 0x0001e2000c101110 */
[C---:B------:R-:W-:Y:S01]  /*c8d0*/  ISETP.LT.OR P5, PT, R35.reuse, 0x21, !P1 ;  /* 0x000000212300780c */ /* 0x040fe20004fa1670 */
[----:B------:R-:W-:Y:S01]  /*c8e0*/  FMUL R204, R204, UR20 ;  /* 0x00000014cccc7c20 */ /* 0x000fe20008400000 */
[----:B------:R-:W-:Y:S01]  /*c8f0*/  F2FP.SATFINITE.E4M3.F32.PACK_AB_MERGE_C R207, RZ, R207, RZ ;  /* 0x000000cfffcf723e */ /* 0x000fe200048070ff */
[----:B------:R1:W-:Y:S01]  /*c900*/  @!P3 STG.E.U8 desc[UR16][R26.64+0x18], R33 ;  /* 0x000018211a00b986 */ /* 0x0003e2000c101110 */
[----:B------:R-:W-:Y:S01]  /*c910*/  ISETP.LT.OR P3, PT, R35, 0x21, !P0 ;  /* 0x000000212300780c */ /* 0x000fe20004761670 */
[----:B------:R-:W-:Y:S01]  /*c920*/  FMUL R203, R203, UR20 ;  /* 0x00000014cbcb7c20 */ /* 0x000fe20008400000 */
[----:B------:R-:W-:Y:S01]  /*c930*/  F2FP.SATFINITE.E4M3.F32.PACK_AB_MERGE_C R205, RZ, R205, RZ ;  /* 0x000000cdffcd723e */ /* 0x000fe200048070ff */
[----:B------:R-:W-:Y:S01]  /*c940*/  @!P4 STG.E.U8 desc[UR16][R26.64+0x19], R211 ;  /* 0x000019d31a00c986 */ /* 0x000fe2000c101110 */
[----:B------:R-:W-:Y:S01]  /*c950*/  ISETP.LT.OR P4, PT, R35, 0x22, !P0 ;  /* 0x000000222300780c */ /* 0x000fe20004781670 */
[----:B------:R-:W-:Y:S01]  /*c960*/  FMUL R201, R201, UR20 ;  /* 0x00000014c9c97c20 */ /* 0x000fe20008400000 */
[----:B------:R-:W-:Y:S01]  /*c970*/  F2FP.SATFINITE.E4M3.F32.PACK_AB_MERGE_C R203, RZ, R203, RZ ;  /* 0x000000cbffcb723e */ /* 0x000fe200048070ff */
[----:B------:R-:W-:Y:S01]  /*c980*/  @!P6 STG.E.U8 desc[UR16][R24.64+0x21], R209 ;  /* 0x000021d11800e986 */ /* 0x000fe2000c101110 */
[----:B------:R-:W-:Y:S01]  /*c990*/  ISETP.LT.OR P6, PT, R35, 0x2a, !P1 ;  /* 0x0000002a2300780c */ /* 0x000fe20004fc1670 */
[----:B------:R-:W-:Y:S01]  /*c9a0*/  FMUL R202, R202, UR20 ;  /* 0x00000014caca7c20 */ /* 0x000fe20008400000 */
[----:B0-----:R-:W-:Y:S01]  /*c9b0*/  F2FP.SATFINITE.E4M3.F32.PACK_AB_MERGE_C R29, RZ, R210, RZ ;  /* 0x000000d2ff1d723e */ /* 0x001fe200048070ff */
[----:B------:R-:W-:Y:S01]  /*c9c0*/  FMUL R200, R200, UR20 ;  /* 0x00000014c8c87c20 */ /* 0x000fe20008400000 */
[----:B-1----:R-:W-:Y:S01]  /*c9d0*/  F2FP.SATFINITE.E4M3.F32.PACK_AB_MERGE_C R33, RZ, R204, RZ ;  /* 0x000000ccff21723e */ /* 0x002fe200048070ff */
[----:B------:R-:W-:Y:S01]  /*c9e0*/  FMUL R199, R199, UR20 ;  /* 0x00000014c7c77c20 */ /* 0x000fe20008400000 */
[----:B------:R-:W-:Y:S01]  /*c9f0*/  F2FP.SATFINITE.E4M3.F32.PACK_AB_MERGE_C R201, RZ, R201, RZ ;  /* 0x000000c9ffc9723e */ /* 0x000fe200048070ff */
[----:B------:R0:W-:Y:S01]  /*ca00*/  @!P5 STG.E.U8 desc[UR16][R24.64+0x20], R29 ;  /* 0x0000201d1800d986 */ /* 0x0001e2000c101110 */
[----:B------:R-:W-:Y:S01]  /*ca10*/  ISETP.LT.OR P5, PT, R35, 0x29, !P1 ;  /* 0x000000292300780c */ /* 0x000fe20004fa1670 */
[----:B------:R-:W-:Y:S01]  /*ca20*/  FMUL R197, R197, UR20 ;  /* 0x00000014c5c57c20 */ /* 0x000fe20008400000 */
[----:B------:R-:W-:Y:S01]  /*ca30*/  F2FP.SATFINITE.E4M3.F32.PACK_AB_MERGE_C R199, RZ, R199, RZ ;  /* 0x000000c7ffc7723e */ /* 0x000fe200048070ff */
[----:B------:R1:W-:Y:S01]  /*ca40*/  @!P3 STG.E.U8 desc[UR16][R26.64+0x20], R31 ;  /* 0x0000201f1a00b986 */ /* 0x0003e2000c101110 */
[C---:B------:R-:W-:Y:S01]  /*ca50*/  ISETP.LT.OR P3, PT, R35.reuse, 0x29, !P0 ;  /* 0x000000292300780c */ /* 0x040fe20004761670 */
[----:B------:R-:W-:Y:S01]  /*ca60*/  FMUL R198, R198, UR20 ;  /* 0x00000014c6c67c20 */ /* 0x000fe20008400000 */
[----:B------:R-:W-:Y:S01]  /*ca70*/  F2FP.SATFINITE.E4M3.F32.PACK_AB_MERGE_C R197, RZ, R197, RZ ;  /* 0x000000c5ffc5723e */ /* 0x000fe200048070ff */
[----:B------:R-:W-:Y:S01]  /*ca80*/  @!P4 STG.E.U8 desc[UR16][R26.64+0x21], R207 ;  /* 0x000021cf1a00c986 */ /* 0x000fe2000c101110 */
[----:B------:R-:W-:Y:S01]  /*ca90*/  ISETP.LT.OR P4, PT, R35, 0x2a, !P0 ;  /* 0x0000002a2300780c */ /* 0x000fe20004781670 */
[----:B------:R-:W-:Y:S01]  /*caa0*/  FMUL R196, R196, UR20 ;  /* 0x00000014c4c47c20 */ /* 0x000fe20008400000 */
[----:B------:R-:W-:Y:S01]  /*cab0*/  FMUL R195, R195, UR20 ;  /* 0x00000014c3c37c20 */ /* 0x000fe20008400000 */
        /* <DEDUP_REMOVED lines=27> */
[----:B------:R-:W-:Y:S01]  /*cc70*/  FMUL R186, R186, UR20 ;  /* 0x00000014baba7c20 */ /* 0x000fe20008400000 */
        /* <DEDUP_REMOVED lines=156> */
[----:B-----5:R-:W-:Y:S01]  /*d640*/  FMUL R0, R0, UR20 ;  /* 0x0000001400007c20 */ /* 0x020fe20008400000 */
[----:B-1----:R-:W-:Y:S01]  /*d650*/  F2FP.SATFINITE.E4M3.F32.PACK_AB_MERGE_C R33, RZ, R164, RZ ;  /* 0x000000a4ff21723e */ /* 0x002fe200048070ff */
        /* <DEDUP_REMOVED lines=9> */
[----:B------:R-:W-:Y:S01]  /*d6f0*/  FMUL R4, R4, UR20 ;  /* 0x0000001404047c20 */ /* 0x000fe20008400000 */
[----:B------:R-:W-:Y:S01]  /*d700*/  @!P4 STG.E.U8 desc[UR16][R26.64+0x71], R167 ;  /* 0x000071a71a00c986 */ /* 0x000fe2000c101110 */
[----:B------:R-:W-:-:S03]  /*d710*/  ISETP.LT.OR P4, PT, R35, 0x7a, !P0 ;  /* 0x0000007a2300780c */ /* 0x000fc60004781670 */
[----:B------:R-:W-:Y:S01]  /*d720*/  @!P6 STG.E.U8 desc[UR16][R24.64+0x79], R165 ;  /* 0x000079a51800e986 */ /* 0x000fe2000c101110 */
[----:B------:R-:W-:Y:S02]  /*d730*/  ISETP.LT.OR P6, PT, R35, 0x82, !P1 ;  /* 0x000000822300780c */ /* 0x000fe40004fc1670 */
[----:B0-----:R-:W-:Y:S01]  /*d740*/  F2FP.SATFINITE.E4M3.F32.PACK_AB_MERGE_C R29, RZ, R166, RZ ;  /* 0x000000a6ff1d723e */ /* 0x001fe200048070ff */
[----:B------:R-:W4:Y:S01]  /*d750*/  LDL.LU R220, [R1+0x14] ;  /* 0x0000140001dc7983 */ /* 0x000f220000300800 */
[----:B-1----:R-:W-:-:S03]  /*d760*/  F2FP.SATFINITE.E4M3.F32.PACK_AB_MERGE_C R31, RZ, R160, RZ ;  /* 0x000000a0ff1f723e */ /* 0x002fc600048070ff */
[----:B------:R0:W-:Y:S01]  /*d770*/  @!P5 STG.E.U8 desc[UR16][R24.64+0x78], R29 ;  /* 0x0000781d1800d986 */ /* 0x0001e2000c101110 */
[----:B------:R-:W-:-:S03]  /*d780*/  ISETP.LT.OR P5, PT, R35, 0x81, !P1 ;  /* 0x000000812300780c */ /* 0x000fc60004fa1670 */
[----:B------:R1:W-:Y:S01]  /*d790*/  @!P3 STG.E.U8 desc[UR16][R26.64+0x78], R33 ;  /* 0x000078211a00b986 */ /* 0x0003e2000c101110 */
[----:B------:R-:W-:-:S03]  /*d7a0*/  ISETP.LT.OR P3, PT, R35, 0x81, !P0 ;  /* 0x000000812300780c */ /* 0x000fc60004761670 */
        /* <DEDUP_REMOVED lines=26> */
[----:B0-----:R-:W-:Y:S02]  /*d950*/  F2FP.SATFINITE.E4M3.F32.PACK_AB_MERGE_C R29, RZ, R154, RZ ;  /* 0x0000009aff1d723e */ /* 0x001fe400048070ff */
[----:B-1----:R-:W-:-:S03]  /*d960*/  F2FP.SATFINITE.E4M3.F32.PACK_AB_MERGE_C R33, RZ, R20, RZ ;  /* 0x00000014ff21723e */ /* 0x002fc600048070ff */
[----:B------:R0:W-:Y:S01]  /*d970*/  @!P5 STG.E.U8 desc[UR16][R24.64+0x90], R29 ;  /* 0x0000901d1800d986 */ /* 0x0001e2000c101110 */
[----:B------:R-:W-:-:S03]  /*d980*/  ISETP.LT.OR P5, PT, R35, 0x99, !P1 ;  /* 0x000000992300780c */ /* 0x000fc60004fa1670 */
[----:B------:R-:W-:Y:S01]  /*d990*/  @!P3 STG.E.U8 desc[UR16][R26.64+0x90], R31 ;  /* 0x0000901f1a00b986 */ /* 0x000fe2000c101110 */
[----:B------:R-:W-:-:S03]  /*d9a0*/  ISETP.LT.OR P3, PT, R35, 0x99, !P0 ;  /* 0x000000992300780c */ /* 0x000fc60004761670 */
[----:B------:R1:W-:Y:S01]  /*d9b0*/  @!P4 STG.E.U8 desc[UR16][R26.64+0x91], R23 ;  /* 0x000091171a00c986 */ /* 0x0003e2000c101110 */
[----:B------:R-:W-:-:S03]  /*d9c0*/  ISETP.LT.OR P4, PT, R35, 0x9a, !P0 ;  /* 0x0000009a2300780c */ /* 0x000fc60004781670 */
[----:B------:R2:W-:Y:S01]  /*d9d0*/  @!P6 STG.E.U8 desc[UR16][R24.64+0x99], R21 ;  /* 0x000099151800e986 */ /* 0x0005e2000c101110 */
[----:B------:R-:W-:Y:S02]  /*d9e0*/  ISETP.LT.OR P6, PT, R35, 0xa2, !P1 ;  /* 0x000000a22300780c */ /* 0x000fe40004fc1670 */
[----:B0-----:R-:W-:-:S05]  /*d9f0*/  F2FP.SATFINITE.E4M3.F32.PACK_AB_MERGE_C R29, RZ, R22, RZ ;  /* 0x00000016ff1d723e */ /* 0x001fca00048070ff */
[----:B------:R-:W-:Y:S01]  /*da00*/  @!P5 STG.E.U8 desc[UR16][R24.64+0x98], R29 ;  /* 0x0000981d1800d986 */ /* 0x000fe2000c101110 */
[C---:B------:R-:W-:Y:S02]  /*da10*/  ISETP.LT.OR P5, PT, R35.reuse, 0xa1, !P1 ;  /* 0x000000a12300780c */ /* 0x040fe40004fa1670 */
[----:B-1----:R-:W-:Y:S01]  /*da20*/  F2FP.SATFINITE.E4M3.F32.PACK_AB_MERGE_C R23, RZ, R18, RZ ;  /* 0x00000012ff17723e */ /* 0x002fe200048070ff */
[----:B------:R-:W-:Y:S01]  /*da30*/  @!P3 STG.E.U8 desc[UR16][R26.64+0x98], R33 ;  /* 0x000098211a00b986 */ /* 0x000fe2000c101110 */
[C---:B------:R-:W-:Y:S02]  /*da40*/  ISETP.LT.OR P3, PT, R35.reuse, 0xa1, !P0 ;  /* 0x000000a12300780c */ /* 0x040fe40004761670 */
[----:B--2---:R-:W-:Y:S01]  /*da50*/  F2FP.SATFINITE.E4M3.F32.PACK_AB_MERGE_C R21, RZ, R16, RZ ;  /* 0x00000010ff15723e */ /* 0x004fe200048070ff */
[----:B------:R0:W-:Y:S01]  /*da60*/  @!P4 STG.E.U8 desc[UR16][R26.64+0x99], R19 ;  /* 0x000099131a00c986 */ /* 0x0001e2000c101110 */
[----:B------:R-:W-:-:S03]  /*da70*/  ISETP.LT.OR P4, PT, R35, 0xa2, !P0 ;  /* 0x000000a22300780c */ /* 0x000fc60004781670 */
[----:B------:R1:W-:Y:S01]  /*da80*/  @!P6 STG.E.U8 desc[UR16][R24.64+0xa1], R17 ;  /* 0x0000a1111800e986 */ /* 0x0003e2000c101110 */
[----:B------:R-:W-:-:S03]  /*da90*/  ISETP.LT.OR P6, PT, R35, 0xaa, !P1 ;  /* 0x000000aa2300780c */ /* 0x000fc60004fc1670 */
[----:B------:R-:W-:Y:S01]  /*daa0*/  @!P5 STG.E.U8 desc[UR16][R24.64+0xa0], R23 ;  /* 0x0000a0171800d986 */ /* 0x000fe2000c101110 */
[----:B------:R-:W-:-:S03]  /*dab0*/  ISETP.LT.OR P5, PT, R35, 0xa9, !P1 ;  /* 0x000000a92300780c */ /* 0x000fc60004fa1670 */
[----:B------:R-:W-:Y:S01]  /*dac0*/  @!P3 STG.E.U8 desc[UR16][R26.64+0xa0], R21 ;  /* 0x0000a0151a00b986 */ /* 0x000fe2000c101110 */
[C---:B------:R-:W-:Y:S02]  /*dad0*/  ISETP.LT.OR P3, PT, R35.reuse, 0xa9, !P0 ;  /* 0x000000a92300780c */ /* 0x040fe40004761670 */
[----:B0-----:R-:W-:Y:S01]  /*dae0*/  F2FP.SATFINITE.E4M3.F32.PACK_AB_MERGE_C R19, RZ, R14, RZ ;  /* 0x0000000eff13723e */ /* 0x001fe200048070ff */
[----:B------:R0:W-:Y:S01]  /*daf0*/  @!P4 STG.E.U8 desc[UR16][R26.64+0xa1], R15 ;  /* 0x0000a10f1a00c986 */ /* 0x0001e2000c101110 */
[C---:B------:R-:W-:Y:S02]  /*db00*/  ISETP.LT.OR P4, PT, R35.reuse, 0xaa, !P0 ;  /* 0x000000aa2300780c */ /* 0x040fe40004781670 */
[----:B-1----:R-:W-:Y:S01]  /*db10*/  F2FP.SATFINITE.E4M3.F32.PACK_AB_MERGE_C R17, RZ, R12, RZ ;  /* 0x0000000cff11723e */ /* 0x002fe200048070ff */
        /* <DEDUP_REMOVED lines=15> */
[----:B0-----:R-:W-:Y:S02]  /*dc10*/  F2FP.SATFINITE.E4M3.F32.PACK_AB_MERGE_C R11, RZ, R6, RZ ;  /* 0x00000006ff0b723e */ /* 0x001fe400048070ff */
[C---:B------:R-:W-:Y:S01]  /*dc20*/  ISETP.LT.OR P3, PT, R35.reuse, 0xb9, !P0 ;  /* 0x000000b92300780c */ /* 0x040fe20004761670 */
[----:B------:R0:W-:Y:S01]  /*dc30*/  @!P4 STG.E.U8 desc[UR16][R26.64+0xb1], R7 ;  /* 0x0000b1071a00c986 */ /* 0x0001e2000c101110 */
[----:B-1----:R-:W-:Y:S02]  /*dc40*/  F2FP.SATFINITE.E4M3.F32.PACK_AB_MERGE_C R9, RZ, R4, RZ ;  /* 0x00000004ff09723e */ /* 0x002fe400048070ff */
[----:B------:R-:W-:Y:S01]  /*dc50*/  ISETP.LT.OR P4, PT, R35, 0xba, !P0 ;  /* 0x000000ba2300780c */ /* 0x000fe20004781670 */
[----:B------:R1:W-:Y:S04]  /*dc60*/  @!P6 STG.E.U8 desc[UR16][R24.64+0xb9], R5 ;  /* 0x0000b9051800e986 */ /* 0x0003e8000c101110 */
[----:B------:R2:W-:Y:S01]  /*dc70*/  @!P5 STG.E.U8 desc[UR16][R24.64+0xb8], R11 ;  /* 0x0000b80b1800d986 */ /* 0x0005e2000c101110 */
[----:B------:R-:W-:Y:S01]  /*dc80*/  FMUL R4, R227, UR20 ;  /* 0x00000014e3047c20 */ /* 0x000fe20008400000 */
[----:B------:R-:W-:-:S02]  /*dc90*/  ISETP.LT.OR P5, PT, R35, 0xc1, !P1 ;  /* 0x000000c12300780c */ /* 0x000fc40004fa1670 */
[----:B0-----:R-:W-:Y:S02]  /*dca0*/  F2FP.SATFINITE.E4M3.F32.PACK_AB_MERGE_C R7, RZ, R3, RZ ;  /* 0x00000003ff07723e */ /* 0x001fe400048070ff */
[----:B-1----:R-:W-:Y:S01]  /*dcb0*/  F2FP.SATFINITE.E4M3.F32.PACK_AB_MERGE_C R5, RZ, R0, RZ ;  /* 0x00000000ff05723e */ /* 0x002fe200048070ff */
[----:B---3--:R-:W-:Y:S01]  /*dcc0*/  FMUL R0, R222, UR20 ;  /* 0x00000014de007c20 */ /* 0x008fe20008400000 */
[----:B------:R-:W-:Y:S01]  /*dcd0*/  ISETP.LT.OR P6, PT, R35, 0xc2, !P1 ;  /* 0x000000c22300780c */ /* 0x000fe20004fc1670 */
[----:B------:R-:W3:Y:S01]  /*dce0*/  LDL.LU R222, [R1+0x20] ;  /* 0x0000200001de7983 */ /* 0x000ee20000300800 */
[----:B--2---:R-:W-:Y:S02]  /*dcf0*/  F2FP.SATFINITE.E4M3.F32.PACK_AB_MERGE_C R11, RZ, R2, RZ ;  /* 0x00000002ff0b723e */ /* 0x004fe400048070ff */
[----:B------:R-:W-:Y:S01]  /*dd00*/  F2FP.SATFINITE.E4M3.F32.PACK_AB_MERGE_C R13, RZ, R0, RZ ;  /* 0x00000000ff0d723e */ /* 0x000fe200048070ff */
[----:B----4-:R-:W-:Y:S01]  /*dd10*/  FMUL R0, R224, UR20 ;  /* 0x00000014e0007c20 */ /* 0x010fe20008400000 */
[----:B------:R-:W-:Y:S01]  /*dd20*/  FMUL R2, R225, UR20 ;  /* 0x00000014e1027c20 */ /* 0x000fe20008400000 */
[----:B------:R-:W2:Y:S04]  /*dd30*/  LDL.LU R224, [R1+0x24] ;  /* 0x0000240001e07983 */ /* 0x000ea80000300800 */
[----:B------:R-:W4:Y:S01]  /*dd40*/  LDL.LU R225, [R1+0x28] ;  /* 0x0000280001e17983 */ /* 0x000f220000300800 */
[----:B------:R-:W-:-:S03]  /*dd50*/  FMUL R3, R226, UR20 ;  /* 0x00000014e2037c20 */ /* 0x000fc60008400000 */
[----:B------:R-:W4:Y:S04]  /*dd60*/  LDL.LU R226, [R1+0x2c] ;  /* 0x00002c0001e27983 */ /* 0x000f280000300800 */
[----:B------:R-:W4:Y:S04]  /*dd70*/  LDL.LU R227, [R1+0x30] ;  /* 0x0000300001e37983 */ /* 0x000f280000300800 */
[----:B------:R-:W-:Y:S01]  /*dd80*/  @!P3 STG.E.U8 desc[UR16][R26.64+0xb8], R9 ;  /* 0x0000b8091a00b986 */ /* 0x000fe2000c101110 */
[----:B------:R-:W-:-:S03]  /*dd90*/  ISETP.LT.OR P3, PT, R35, 0xc1, !P0 ;  /* 0x000000c12300780c */ /* 0x000fc60004761670 */
[----:B------:R0:W-:Y:S01]  /*dda0*/  @!P4 STG.E.U8 desc[UR16][R26.64+0xb9], R7 ;  /* 0x0000b9071a00c986 */ /* 0x0001e2000c101110 */
[----:B------:R-:W-:-:S03]  /*ddb0*/  ISETP.LT.OR P4, PT, R35, 0xc2, !P0 ;  /* 0x000000c22300780c */ /* 0x000fc60004781670 */
[----:B------:R-:W-:Y:S01]  /*ddc0*/  @!P5 STG.E.U8 desc[UR16][R24.64+0xc0], R11 ;  /* 0x0000c00b1800d986 */ /* 0x000fe2000c101110 */
[----:B------:R-:W-:-:S03]  /*ddd0*/  ISETP.LT.OR P5, PT, R35, 0xc9, !P1 ;  /* 0x000000c92300780c */ /* 0x000fc60004fa1670 */
[----:B------:R1:W-:Y:S01]  /*dde0*/  @!P6 STG.E.U8 desc[UR16][R24.64+0xc1], R5 ;  /* 0x0000c1051800e986 */ /* 0x0003e2000c101110 */
[----:B0-----:R-:W-:-:S03]  /*ddf0*/  F2FP.SATFINITE.E4M3.F32.PACK_AB_MERGE_C R7, RZ, R0, RZ ;  /* 0x00000000ff07723e */ /* 0x001fc600048070ff */
[----:B------:R-:W-:Y:S01]  /*de00*/  @!P3 STG.E.U8 desc[UR16][R26.64+0xc0], R13 ;  /* 0x0000c00d1a00b986 */ /* 0x000fe2000c101110 */
[C---:B------:R-:W-:Y:S02]  /*de10*/  ISETP.LT.OR P6, PT, R35.reuse, 0xca, !P1 ;  /* 0x000000ca2300780c */ /* 0x040fe40004fc1670 */
[----:B-1----:R-:W-:Y:S01]  /*de20*/  F2FP.SATFINITE.E4M3.F32.PACK_AB_MERGE_C R5, RZ, R2, RZ ;  /* 0x00000002ff05723e */ /* 0x002fe200048070ff */
[----:B------:R0:W-:Y:S01]  /*de30*/  @!P4 STG.E.U8 desc[UR16][R26.64+0xc1], R7 ;  /* 0x0000c1071a00c986 */ /* 0x0001e2000c101110 */
[C---:B------:R-:W-:Y:S02]  /*de40*/  ISETP.LT.OR P3, PT, R35.reuse, 0xc9, !P0 ;  /* 0x000000c92300780c */ /* 0x040fe40004761670 */
[C---:B------:R-:W-:Y:S01]  /*de50*/  ISETP.LT.OR P4, PT, R35.reuse, 0xca, !P0 ;  /* 0x000000ca2300780c */ /* 0x040fe20004781670 */
[----:B------:R1:W-:Y:S01]  /*de60*/  @!P5 STG.E.U8 desc[UR16][R24.64+0xc8], R5 ;  /* 0x0000c8051800d986 */ /* 0x0003e2000c101110 */
[----:B------:R-:W-:Y:S02]  /*de70*/  ISETP.LT.OR P5, PT, R35, 0xd1, !P1 ;  /* 0x000000d12300780c */ /* 0x000fe40004fa1670 */
[----:B------:R-:W-:-:S02]  /*de80*/  F2FP.SATFINITE.E4M3.F32.PACK_AB_MERGE_C R9, RZ, R3, RZ ;  /* 0x00000003ff09723e */ /* 0x000fc400048070ff */
[----:B------:R-:W-:-:S03]  /*de90*/  F2FP.SATFINITE.E4M3.F32.PACK_AB_MERGE_C R11, RZ, R4, RZ ;  /* 0x00000004ff0b723e */ /* 0x000fc600048070ff */
[----:B------:R1:W-:Y:S04]  /*dea0*/  @!P6 STG.E.U8 desc[UR16][R24.64+0xc9], R9 ;  /* 0x0000c9091800e986 */ /* 0x0003e8000c101110 */
[----:B------:R-:W-:Y:S01]  /*deb0*/  @!P3 STG.E.U8 desc[UR16][R26.64+0xc8], R11 ;  /* 0x0000c80b1a00b986 */ /* 0x000fe2000c101110 */
[----:B------:R-:W-:-:S03]  /*dec0*/  FMUL R0, R220, UR20 ;  /* 0x00000014dc007c20 */ /* 0x000fc60008400000 */
[----:B------:R-:W4:Y:S02]  /*ded0*/  LDL.LU R220, [R1+0x34] ;  /* 0x0000340001dc7983 */ /* 0x000f240000300800 */
[----:B0-----:R-:W-:Y:S01]  /*dee0*/  F2FP.SATFINITE.E4M3.F32.PACK_AB_MERGE_C R7, RZ, R0, RZ ;  /* 0x00000000ff07723e */ /* 0x001fe200048070ff */
[----:B------:R-:W-:Y:S02]  /*def0*/  FMUL R2, R221, UR20 ;  /* 0x00000014dd027c20 */ /* 0x000fe40008400000 */
[----:B------:R-:W4:Y:S03]  /*df00*/  LDL.LU R221, [R1+0x38] ;  /* 0x0000380001dd7983 */ /* 0x000f260000300800 */
[----:B-1----:R-:W-:Y:S01]  /*df10*/  F2FP.SATFINITE.E4M3.F32.PACK_AB_MERGE_C R5, RZ, R2, RZ ;  /* 0x00000002ff05723e */ /* 0x002fe200048070ff */
[----:B------:R-:W-:Y:S04]  /*df20*/  @!P4 STG.E.U8 desc[UR16][R26.64+0xc9], R7 ;  /* 0x0000c9071a00c986 */ /* 0x000fe8000c101110 */
[----:B------:R0:W-:Y:S01]  /*df30*/  @!P5 STG.E.U8 desc[UR16][R24.64+0xd0], R5 ;  /* 0x0000d0051800d986 */ /* 0x0001e2000c101110 */
[----:B------:R-:W-:-:S03]  /*df40*/  FMUL R3, R223, UR20 ;  /* 0x00000014df037c20 */ /* 0x000fc60008400000 */
[----:B------:R-:W4:Y:S02]  /*df50*/  LDL.LU R223, [R1+0x3c] ;  /* 0x00003c0001df7983 */ /* 0x000f240000300800 */
[----:B------:R-:W-:Y:S01]  /*df60*/  F2FP.SATFINITE.E4M3.F32.PACK_AB_MERGE_C R9, RZ, R3, RZ ;  /* 0x00000003ff09723e */ /* 0x000fe200048070ff */
[----:B---3--:R-:W-:Y:S02]  /*df70*/  FMUL R0, R222, UR20 ;  /* 0x00000014de007c20 */ /* 0x008fe40008400000 */
[----:B------:R-:W3:Y:S03]  /*df80*/  LDL.LU R222, [R1+0x40] ;  /* 0x0000400001de7983 */ /* 0x000ee60000300800 */
[----:B------:R-:W-:Y:S01]  /*df90*/  F2FP.SATFINITE.E4M3.F32.PACK_AB_MERGE_C R13, RZ, R0, RZ ;  /* 0x00000000ff0d723e */ /* 0x000fe200048070ff */
[----:B--2---:R-:W-:Y:S02]  /*dfa0*/  FMUL R2, R224, UR20 ;  /* 0x00000014e0027c20 */ /* 0x004fe40008400000 */
[----:B------:R-:W2:Y:S01]  /*dfb0*/  LDL.LU R224, [R1+0x44] ;  /* 0x0000440001e07983 */ /* 0x000ea20000300800 */
[----:B----4-:R-:W-:-:S03]  /*dfc0*/  FMUL R0, R225, UR20 ;  /* 0x00000014e1007c20 */ /* 0x010fc60008400000 */
[----:B------:R-:W4:Y:S01]  /*dfd0*/  LDL.LU R225, [R1+0x48] ;  /* 0x0000480001e17983 */ /* 0x000f220000300800 */
[----:B------:R-:W-:Y:S01]  /*dfe0*/  FMUL R3, R226, UR20 ;  /* 0x00000014e2037c20 */ /* 0x000fe20008400000 */
[----:B0-----:R-:W-:Y:S02]  /*dff0*/  F2FP.SATFINITE.E4M3.F32.PACK_AB_MERGE_C R5, RZ, R0, RZ ;  /* 0x00000000ff05723e */ /* 0x001fe400048070ff */
[----:B------:R-:W4:Y:S01]  /*e000*/  LDL.LU R226, [R1+0x4c] ;  /* 0x00004c0001e27983 */ /* 0x000f220000300800 */
[----:B------:R-:W-:-:S03]  /*e010*/  FMUL R0, R227, UR20 ;  /* 0x00000014e3007c20 */ /* 0x000fc60008400000 */
[----:B------:R-:W4:Y:S01]  /*e020*/  LDL.LU R227, [R1+0x50] ;  /* 0x0000500001e37983 */ /* 0x000f220000300800 */
[C---:B------:R-:W-:Y:S02]  /*e030*/  ISETP.LT.OR P6, PT, R35.reuse, 0xd2, !P1 ;  /* 0x000000d22300780c */ /* 0x040fe40004fc1670 */
[C---:B------:R-:W-:Y:S01]  /*e040*/  ISETP.LT.OR P4, PT, R35.reuse, 0xd2, !P0 ;  /* 0x000000d22300780c */ /* 0x040fe20004781670 */
[----:B------:R-:W4:Y:S01]  /*e050*/  LDL.LU R218, [R1+0x54] ;  /* 0x0000540001da7983 */ /* 0x000f220000300800 */
[C---:B------:R-:W-:Y:S02]  /*e060*/  ISETP.LT.OR P3, PT, R35.reuse, 0xd1, !P0 ;  /* 0x000000d12300780c */ /* 0x040fe40004761670 */
[----:B------:R-:W-:Y:S02]  /*e070*/  ISETP.LT.OR P5, PT, R35, 0xd9, !P1 ;  /* 0x000000d92300780c */ /* 0x000fe40004fa1670 */
[----:B------:R-:W-:Y:S02]  /*e080*/  F2FP.SATFINITE.E4M3.F32.PACK_AB_MERGE_C R7, RZ, R2, RZ ;  /* 0x00000002ff07723e */ /* 0x000fe400048070ff */
[----:B------:R-:W-:-:S03]  /*e090*/  F2FP.SATFINITE.E4M3.F32.PACK_AB_MERGE_C R11, RZ, R0, RZ ;  /* 0x00000000ff0b723e */ /* 0x000fc600048070ff */
[----:B------:R0:W-:Y:S01]  /*e0a0*/  @!P6 STG.E.U8 desc[UR16][R24.64+0xd1], R9 ;  /* 0x0000d1091800e986 */ /* 0x0001e2000c101110 */
[----:B------:R-:W-:-:S03]  /*e0b0*/  ISETP.LT.OR P6, PT, R35, 0xda, !P1 ;  /* 0x000000da2300780c */ /* 0x000fc60004fc1670 */
[----:B------:R-:W-:Y:S01]  /*e0c0*/  @!P4 STG.E.U8 desc[UR16][R26.64+0xd1], R7 ;  /* 0x0000d1071a00c986 */ /* 0x000fe2000c101110 */
[----:B------:R-:W-:-:S03]  /*e0d0*/  ISETP.LT.OR P4, PT, R35, 0xda, !P0 ;  /* 0x000000da2300780c */ /* 0x000fc60004781670 */
[----:B------:R-:W-:Y:S01]  /*e0e0*/  @!P3 STG.E.U8 desc[UR16][R26.64+0xd0], R13 ;  /* 0x0000d00d1a00b986 */ /* 0x000fe2000c101110 */
[----:B0-----:R-:W-:-:S03]  /*e0f0*/  F2FP.SATFINITE.E4M3.F32.PACK_AB_MERGE_C R9, RZ, R3, RZ ;  /* 0x00000003ff09723e */ /* 0x001fc600048070ff */
[----:B------:R0:W-:Y:S04]  /*e100*/  @!P5 STG.E.U8 desc[UR16][R24.64+0xd8], R5 ;  /* 0x0000d8051800d986 */ /* 0x0001e8000c101110 */
[----:B------:R1:W-:Y:S01]  /*e110*/  @!P6 STG.E.U8 desc[UR16][R24.64+0xd9], R9 ;  /* 0x0000d9091800e986 */ /* 0x0003e2000c101110 */
[----:B------:R-:W-:-:S03]  /*e120*/  FMUL R0, R220, UR20 ;  /* 0x00000014dc007c20 */ /* 0x000fc60008400000 */
[----:B------:R-:W4:Y:S02]  /*e130*/  LDL.LU R220, [R1+0x58] ;  /* 0x0000580001dc7983 */ /* 0x000f240000300800 */
[----:B0-----:R-:W-:Y:S01]  /*e140*/  F2FP.SATFINITE.E4M3.F32.PACK_AB_MERGE_C R5, RZ, R0, RZ ;  /* 0x00000000ff05723e */ /* 0x001fe200048070ff */
[----:B------:R-:W-:Y:S02]  /*e150*/  FMUL R2, R221, UR20 ;  /* 0x00000014dd027c20 */ /* 0x000fe40008400000 */
[----:B------:R-:W4:Y:S03]  /*e160*/  LDL.LU R221, [R1+0x5c] ;  /* 0x00005c0001dd7983 */ /* 0x000f260000300800 */
[----:B------:R-:W-:Y:S01]  /*e170*/  F2FP.SATFINITE.E4M3.F32.PACK_AB_MERGE_C R7, RZ, R2, RZ ;  /* 0x00000002ff07723e */ /* 0x000fe200048070ff */
[----:B------:R0:W-:Y:S01]  /*e180*/  @!P4 STG.E.U8 desc[UR16][R26.64+0xd9], R5 ;  /* 0x0000d9051a00c986 */ /* 0x0001e2000c101110 */
[----:B------:R-:W-:-:S03]  /*e190*/  FMUL R3, R223, UR20 ;  /* 0x00000014df037c20 */ /* 0x000fc60008400000 */
[----:B------:R-:W4:Y:S02]  /*e1a0*/  LDL.LU R223, [R1+0x60] ;  /* 0x0000600001df7983 */ /* 0x000f240000300800 */
[----:B-1----:R-:W-:Y:S01]  /*e1b0*/  F2FP.SATFINITE.E4M3.F32.PACK_AB_MERGE_C R9, RZ, R3, RZ ;  /* 0x00000003ff09723e */ /* 0x002fe200048070ff */
[----:B---3--:R-:W-:Y:S02]  /*e1c0*/  FMUL R4, R222, UR20 ;  /* 0x00000014de047c20 */ /* 0x008fe40008400000 */
[----:B------:R-:W3:Y:S01]  /*e1d0*/  LDL.LU R222, [R1+0x64] ;  /* 0x0000640001de7983 */ /* 0x000ee20000300800 */
[----:B--2---:R-:W-:-:S03]  /*e1e0*/  FMUL R0, R224, UR20 ;  /* 0x00000014e0007c20 */ /* 0x004fc60008400000 */
[----:B------:R-:W2:Y:S01]  /*e1f0*/  LDL.LU R224, [R1+0x68] ;  /* 0x0000680001e07983 */ /* 0x000ea20000300800 */
[----:B----4-:R-:W-:Y:S01]  /*e200*/  FMUL R2, R225, UR20 ;  /* 0x00000014e1027c20 */ /* 0x010fe20008400000 */
[----:B0-----:R-:W-:Y:S02]  /*e210*/  F2FP.SATFINITE.E4M3.F32.PACK_AB_MERGE_C R5, RZ, R0, RZ ;  /* 0x00000000ff05723e */ /* 0x001fe400048070ff */
[----:B------:R-:W4:Y:S01]  /*e220*/  LDL.LU R225, [R1+0x6c] ;  /* 0x00006c0001e17983 */ /* 0x000f220000300800 */
[----:B------:R-:W-:-:S03]  /*e230*/  FMUL R3, R226, UR20 ;  /* 0x00000014e2037c20 */ /* 0x000fc60008400000 */
[----:B------:R-:W4:Y:S01]  /*e240*/  LDL.LU R226, [R1+0x70] ;  /* 0x0000700001e27983 */ /* 0x000f220000300800 */
[----:B------:R-:W-:-:S03]  /*e250*/  FMUL R0, R227, UR20 ;  /* 0x00000014e3007c20 */ /* 0x000fc60008400000 */
[----:B------:R-:W4:Y:S01]  /*e260*/  LDL.LU R227, [R1+0x74] ;  /* 0x0000740001e37983 */ /* 0x000f220000300800 */
[C---:B------:R-:W-:Y:S02]  /*e270*/  ISETP.LT.OR P3, PT, R35.reuse, 0xd9, !P0 ;  /* 0x000000d92300780c */ /* 0x040fe40004761670 */
[C---:B------:R-:W-:Y:S02]  /*e280*/  ISETP.LT.OR P5, PT, R35.reuse, 0xe1, !P1 ;  /* 0x000000e12300780c */ /* 0x040fe40004fa1670 */
[C---:B------:R-:W-:Y:S02]  /*e290*/  ISETP.LT.OR P6, PT, R35.reuse, 0xe2, !P1 ;  /* 0x000000e22300780c */ /* 0x040fe40004fc1670 */
[----:B------:R-:W-:-:S07]  /*e2a0*/  ISETP.LT.OR P4, PT, R35, 0xe2, !P0 ;  /* 0x000000e22300780c */ /* 0x000fce0004781670 */
[----:B------:R-:W-:Y:S01]  /*e2b0*/  @!P3 STG.E.U8 desc[UR16][R26.64+0xd8], R11 ;  /* 0x0000d80b1a00b986 */ /* 0x000fe2000c101110 */
[----:B------:R-:W-:-:S03]  /*e2c0*/  ISETP.LT.OR P3, PT, R35, 0xe1, !P0 ;  /* 0x000000e12300780c */ /* 0x000fc60004761670 */
[----:B------:R0:W-:Y:S01]  /*e2d0*/  @!P5 STG.E.U8 desc[UR16][R24.64+0xe0], R7 ;  /* 0x0000e0071800d986 */ /* 0x0001e2000c101110 */
[----:B------:R-:W-:-:S03]  /*e2e0*/  ISETP.LT.OR P5, PT, R35, 0xe9, !P1 ;  /* 0x000000e92300780c */ /* 0x000fc60004fa1670 */
[----:B------:R1:W-:Y:S01]  /*e2f0*/  @!P6 STG.E.U8 desc[UR16][R24.64+0xe1], R9 ;  /* 0x0000e1091800e986 */ /* 0x0003e2000c101110 */
[----:B------:R-:W-:Y:S02]  /*e300*/  ISETP.LT.OR P6, PT, R35, 0xea, !P1 ;  /* 0x000000ea2300780c */ /* 0x000fe40004fc1670 */
[----:B------:R-:W-:Y:S01]  /*e310*/  F2FP.SATFINITE.E4M3.F32.PACK_AB_MERGE_C R13, RZ, R4, RZ ;  /* 0x00000004ff0d723e */ /* 0x000fe200048070ff */
[----:B------:R1:W-:Y:S01]  /*e320*/  @!P4 STG.E.U8 desc[UR16][R26.64+0xe1], R5 ;  /* 0x0000e1051a00c986 */ /* 0x0003e2000c101110 */
[----:B0-----:R-:W-:-:S03]  /*e330*/  F2FP.SATFINITE.E4M3.F32.PACK_AB_MERGE_C R7, RZ, R2, RZ ;  /* 0x00000002ff07723e */ /* 0x001fc600048070ff */
[----:B------:R-:W-:Y:S01]  /*e340*/  @!P3 STG.E.U8 desc[UR16][R26.64+0xe0], R13 ;  /* 0x0000e00d1a00b986 */ /* 0x000fe2000c101110 */
[----:B-1----:R-:W-:-:S03]  /*e350*/  F2FP.SATFINITE.E4M3.F32.PACK_AB_MERGE_C R9, RZ, R3, RZ ;  /* 0x00000003ff09723e */ /* 0x002fc600048070ff */
[----:B------:R0:W-:Y:S01]  /*e360*/  @!P5 STG.E.U8 desc[UR16][R24.64+0xe8], R7 ;  /* 0x0000e8071800d986 */ /* 0x0001e2000c101110 */
[C---:B------:R-:W-:Y:S02]  /*e370*/  ISETP.LT.OR P3, PT, R35.reuse, 0xe9, !P0 ;  /* 0x000000e92300780c */ /* 0x040fe40004761670 */
[C---:B------:R-:W-:Y:S01]  /*e380*/  ISETP.LT.OR P4, PT, R35.reuse, 0xea, !P0 ;  /* 0x000000ea2300780c */ /* 0x040fe20004781670 */
[----:B------:R1:W-:Y:S01]  /*e390*/  @!P6 STG.E.U8 desc[UR16][R24.64+0xe9], R9 ;  /* 0x0000e9091800e986 */ /* 0x0003e2000c101110 */
[C---:B------:R-:W-:Y:S01]  /*e3a0*/  ISETP.LT.OR P5, PT, R35.reuse, 0xf1, !P1 ;  /* 0x000000f12300780c */ /* 0x040fe20004fa1670 */
[----:B------:R-:W-:Y:S01]  /*e3b0*/  FMUL R2, R218, UR20 ;  /* 0x00000014da027c20 */ /* 0x000fe20008400000 */
[----:B------:R-:W-:Y:S02]  /*e3c0*/  ISETP.LT.OR P6, PT, R35, 0xf2, !P1 ;  /* 0x000000f22300780c */ /* 0x000fe40004fc1670 */
[----:B------:R-:W-:Y:S02]  /*e3d0*/  F2FP.SATFINITE.E4M3.F32.PACK_AB_MERGE_C R11, RZ, R0, RZ ;  /* 0x00000000ff0b723e */ /* 0x000fe400048070ff */
[----:B------:R-:W-:-:S03]  /*e3e0*/  F2FP.SATFINITE.E4M3.F32.PACK_AB_MERGE_C R5, RZ, R2, RZ ;  /* 0x00000002ff05723e */ /* 0x000fc600048070ff */
[----:B------:R-:W-:Y:S01]  /*e3f0*/  @!P3 STG.E.U8 desc[UR16][R26.64+0xe8], R11 ;  /* 0x0000e80b1a00b986 */ /* 0x000fe2000c101110 */
[----:B------:R-:W-:-:S03]  /*e400*/  ISETP.LT.OR P3, PT, R35, 0xf1, !P0 ;  /* 0x000000f12300780c */ /* 0x000fc60004761670 */
[----:B------:R-:W-:Y:S01]  /*e410*/  @!P4 STG.E.U8 desc[UR16][R26.64+0xe9], R5 ;  /* 0x0000e9051a00c986 */ /* 0x000fe2000c101110 */
[C---:B------:R-:W-:Y:S02]  /*e420*/  ISETP.LT.OR P4, PT, R35.reuse, 0xf9, !P1 ;  /* 0x000000f92300780c */ /* 0x040fe40004f81670 */
[----:B------:R-:W-:Y:S01]  /*e430*/  ISETP.LT.OR P1, PT, R35, 0xfa, !P1 ;  /* 0x000000fa2300780c */ /* 0x000fe20004f21670 */
[----:B------:R-:W-:-:S05]  /*e440*/  FMUL R0, R220, UR20 ;  /* 0x00000014dc007c20 */ /* 0x000fca0008400000 */
[----:B0-----:R-:W-:-:S05]  /*e450*/  F2FP.SATFINITE.E4M3.F32.PACK_AB_MERGE_C R7, RZ, R0, RZ ;  /* 0x00000000ff07723e */ /* 0x001fca00048070ff */
[----:B------:R0:W-:Y:S01]  /*e460*/  @!P5 STG.E.U8 desc[UR16][R24.64+0xf0], R7 ;  /* 0x0000f0071800d986 */ /* 0x0001e2000c101110 */
[----:B------:R-:W-:-:S05]  /*e470*/  FMUL R3, R221, UR20 ;  /* 0x00000014dd037c20 */ /* 0x000fca0008400000 */
[----:B-1----:R-:W-:Y:S02]  /*e480*/  F2FP.SATFINITE.E4M3.F32.PACK_AB_MERGE_C R9, RZ, R3, RZ ;  /* 0x00000003ff09723e */ /* 0x002fe400048070ff */
[----:B------:R-:W-:-:S03]  /*e490*/  ISETP.LT.OR P5, PT, R35, 0xf2, !P0 ;  /* 0x000000f22300780c */ /* 0x000fc600047a1670 */
[----:B------:R1:W-:Y:S01]  /*e4a0*/  @!P6 STG.E.U8 desc[UR16][R24.64+0xf1], R9 ;  /* 0x0000f1091800e986 */ /* 0x0003e2000c101110 */
[C---:B------:R-:W-:Y:S02]  /*e4b0*/  ISETP.LT.OR P6, PT, R35.reuse, 0xf9, !P0 ;  /* 0x000000f92300780c */ /* 0x040fe400047c1670 */
[----:B------:R-:W-:Y:S01]  /*e4c0*/  ISETP.LT.OR P0, PT, R35, 0xfa, !P0 ;  /* 0x000000fa2300780c */ /* 0x000fe20004701670 */
[----:B------:R-:W-:-:S05]  /*e4d0*/  FMUL R0, R223, UR20 ;  /* 0x00000014df007c20 */ /* 0x000fca0008400000 */
[----:B------:R-:W-:-:S05]  /*e4e0*/  F2FP.SATFINITE.E4M3.F32.PACK_AB_MERGE_C R13, RZ, R0, RZ ;  /* 0x00000000ff0d723e */ /* 0x000fca00048070ff */
[----:B------:R0:W-:Y:S01]  /*e4f0*/  @!P3 STG.E.U8 desc[UR16][R26.64+0xf0], R13 ;  /* 0x0000f00d1a00b986 */ /* 0x0001e2000c101110 */
[----:B---3--:R-:W-:Y:S01]  /*e500*/  FMUL R0, R222, UR20 ;  /* 0x00000014de007c20 */ /* 0x008fe20008400000 */
[----:B--2---:R-:W-:Y:S01]  /*e510*/  FMUL R2, R224, UR20 ;  /* 0x00000014e0027c20 */ /* 0x004fe20008400000 */
[----:B----4-:R-:W-:-:S03]  /*e520*/  FMUL R3, R225, UR20 ;  /* 0x00000014e1037c20 */ /* 0x010fc60008400000 */
[----:B0-----:R-:W-:Y:S01]  /*e530*/  F2FP.SATFINITE.E4M3.F32.PACK_AB_MERGE_C R7, RZ, R0, RZ ;  /* 0x00000000ff07723e */ /* 0x001fe200048070ff */
[----:B------:R-:W-:Y:S01]  /*e540*/  FMUL R4, R226, UR20 ;  /* 0x00000014e2047c20 */ /* 0x000fe20008400000 */
[----:B------:R-:W-:Y:S01]  /*e550*/  FMUL R5, R227, UR20 ;  /* 0x00000014e3057c20 */ /* 0x000fe20008400000 */
[----:B-1----:R-:W-:Y:S02]  /*e560*/  F2FP.SATFINITE.E4M3.F32.PACK_AB_MERGE_C R9, RZ, R2, RZ ;  /* 0x00000002ff09723e */ /* 0x002fe400048070ff */
[----:B------:R-:W-:Y:S02]  /*e570*/  F2FP.SATFINITE.E4M3.F32.PACK_AB_MERGE_C R3, RZ, R3, RZ ;  /* 0x00000003ff03723e */ /* 0x000fe400048070ff */
[----:B------:R-:W-:Y:S02]  /*e580*/  F2FP.SATFINITE.E4M3.F32.PACK_AB_MERGE_C R11, RZ, R4, RZ ;  /* 0x00000004ff0b723e */ /* 0x000fe400048070ff */
[----:B------:R-:W-:Y:S01]  /*e590*/  F2FP.SATFINITE.E4M3.F32.PACK_AB_MERGE_C R5, RZ, R5, RZ ;  /* 0x00000005ff05723e */ /* 0x000fe200048070ff */
[----:B------:R0:W-:Y:S04]  /*e5a0*/  @!P5 STG.E.U8 desc[UR16][R26.64+0xf1], R7 ;  /* 0x0000f1071a00d986 */ /* 0x0001e8000c101110 */
[----:B------:R0:W-:Y:S04]  /*e5b0*/  @!P4 STG.E.U8 desc[UR16][R24.64+0xf8], R9 ;  /* 0x0000f8091800c986 */ /* 0x0001e8000c101110 */
[----:B------:R0:W-:Y:S04]  /*e5c0*/  @!P1 STG.E.U8 desc[UR16][R24.64+0xf9], R3 ;  /* 0x0000f90318009986 */ /* 0x0001e8000c101110 */
[----:B------:R0:W-:Y:S04]  /*e5d0*/  @!P6 STG.E.U8 desc[UR16][R26.64+0xf8], R11 ;  /* 0x0000f80b1a00e986 */ /* 0x0001e8000c101110 */
[----:B------:R0:W-:Y:S02]  /*e5e0*/  @!P0 STG.E.U8 desc[UR16][R26.64+0xf9], R5 ;  /* 0x0000f9051a008986 */ /* 0x0001e4000c101110 */
.L_x_296:
[----:B------:R-:W-:Y:S05]  /*e5f0*/  BSYNC B0 ;  /* 0x0000000000007941 */ /* 0x000fea0003800000 */
.L_x_38:
[----:B0-----:R-:W2:Y:S04]  /*e600*/  LDL.LU R3, [R1+0x80] ;  /* 0x0000800001037983 */ /* 0x001ea80000300800 */
[----:B-----5:R-:W2:Y:S01]  /*e610*/  LDL.LU R2, [R1+0x84] ;  /* 0x0000840001027983 */ /* 0x020ea20000300800 */
[----:B------:R-:W-:Y:S01]  /*e620*/  ULDC UR6, c[0x0][0xc] ;  /* 0x0000030000067ab9 */ /* 0x000fe20000000800 */
[----:B------:R-:W-:Y:S01]  /*e630*/  ULDC UR7, c[0x0][0x10] ;  /* 0x0000040000077ab9 */ /* 0x000fe20000000800 */
[----:B------:R-:W2:Y:S01]  /*e640*/  LDC R5, c[0x0][0x14] ;  /* 0x00000500ff057b82 */ /* 0x000ea20000000800 */
[----:B------:R-:W-:Y:S01]  /*e650*/  UIMAD.WIDE.U32 UR6, UR6, UR7, URZ ;  /* 0x00000007060672a5 */ /* 0x000fe2000f8e003f */
[----:B------:R-:W-:Y:S01]  /*e660*/  PRMT R0, RZ, 0x7610, R0 ;  /* 0x00007610ff007816 */ /* 0x000fe20000000000 */
[----:B------:R-:W-:-:S04]  /*e670*/  UMOV UR22, 0xffffffff ;  /* 0xffffffff00167882 */ /* 0x000fc80000000000 */
[----:B--2---:R-:W-:-:S04]  /*e680*/  IMAD.WIDE.U32 R2, R5, UR6, R2 ;  /* 0x0000000605027c25 */ /* 0x004fc8000f8e0002 */
[----:B------:R-:W-:Y:S01]  /*e690*/  IMAD R5, R5, UR7, RZ ;  /* 0x0000000705057c24 */ /* 0x000fe2000f8e02ff */
[----:B------:R-:W-:Y:S01]  /*e6a0*/  ULDC.64 UR6, c[0x0][0x650] ;  /* 0x0001940000067ab9 */ /* 0x000fe20000000a00 */
[----:B------:R-:W-:Y:S01]  /*e6b0*/  IMAD.MOV.U32 R19, RZ, RZ, R2 ;  /* 0x000000ffff137224 */ /* 0x000fe200078e0002 */
[----:B------:R-:W-:Y:S01]  /*e6c0*/  ISETP.GE.U32.AND P0, PT, R2, UR6, PT ;  /* 0x0000000602007c0c */ /* 0x000fe2000bf06070 */
[----:B------:R-:W-:Y:S02]  /*e6d0*/  IMAD.IADD R22, R3, 0x1, R5 ;  /* 0x0000000103167824 */ /* 0x000fe400078e0205 */
[----:B------:R-:W-:-:S03]  /*e6e0*/  IMAD.MOV.U32 R2, RZ, RZ, -0x1 ;  /* 0xffffffffff027424 */ /* 0x000fc600078e00ff */
[----:B------:R0:W-:Y:S01]  /*e6f0*/  STL [R1+0x80], R22 ;  /* 0x0000801601007387 */ /* 0x0001e20000100800 */
[----:B------:R-:W-:-:S03]  /*e700*/  ISETP.GE.U32.AND.EX P0, PT, R22, UR7, PT, P0 ;  /* 0x0000000716007c0c */ /* 0x000fc6000bf06100 */
[----:B------:R0:W-:Y:S04]  /*e710*/  STL [R1+0x84], R19 ;  /* 0x0000841301007387 */ /* 0x0001e80000100800 */
[----:B------:R0:W-:Y:S06]  /*e720*/  STL [R1+0x88], R2 ;  /* 0x0000880201007387 */ /* 0x0001ec0000100800 */
[----:B------:R-:W-:Y:S05]  /*e730*/  @P0 BRA `(.L_x_297) ;  /* 0x00000004006c0947 */ /* 0x000fea0003800000 */
[----:B------:R-:W2:Y:S01]  /*e740*/  S2R R14, SR_CTAID.X ;  /* 0x00000000000e7919 */ /* 0x000ea20000002500 */
[----:B------:R-:W5:Y:S01]  /*e750*/  LDC.64 R8, c[0x0][0x628] ;  /* 0x00018a00ff087b82 */ /* 0x000f620000000a00 */
[----:B------:R-:W-:Y:S01]  /*e760*/  ULDC UR6, c[0x0][0x150] ;  /* 0x0000540000067ab9 */ /* 0x000fe20000000800 */
[----:B------:R-:W-:Y:S01]  /*e770*/  IMAD.MOV.U32 R6, RZ, RZ, R19 ;  /* 0x000000ffff067224 */ /* 0x000fe200078e0013 */
[----:B------:R-:W0:Y:S01]  /*e780*/  S2R R16, SR_CTAID.Y ;  /* 0x0000000000107919 */ /* 0x000e220000002600 */
[----:B------:R-:W-:-:S04]  /*e790*/  IMAD.MOV.U32 R7, RZ, RZ, R22 ;  /* 0x000000ffff077224 */ /* 0x000fc800078e0016 */
[----:B------:R-:W0:Y:S08]  /*e7a0*/  LDC R17, c[0x0][0x144] ;  /* 0x00005100ff117b82 */ /* 0x000e300000000800 */
[----:B------:R-:W0:Y:S08]  /*e7b0*/  LDC R10, c[0x0][0x630] ;  /* 0x00018c00ff0a7b82 */ /* 0x000e300000000800 */
[----:B------:R-:W0:Y:S01]  /*e7c0*/  LDC.64 R12, c[0x0][0x620] ;  /* 0x00018800ff0c7b82 */ /* 0x000e220000000a00 */
[----:B-----5:R-:W-:-:S04]  /*e7d0*/  ISETP.NE.U32.AND P0, PT, R8, RZ, PT ;  /* 0x000000ff0800720c */ /* 0x020fc80003f05070 */
[----:B------:R-:W-:Y:S02]  /*e7e0*/  ISETP.NE.AND.EX P0, PT, R9, RZ, PT, P0 ;  /* 0x000000ff0900720c */ /* 0x000fe40003f05300 */
[----:B--2---:R-:W-:-:S05]  /*e7f0*/  I2FP.F32.U32 R0, R14 ;  /* 0x0000000e00007245 */ /* 0x004fca0000201000 */
[----:B------:R-:W-:-:S04]  /*e800*/  FMUL R0, R0, UR6 ;  /* 0x0000000600007c20 */ /* 0x000fc80008400000 */
[----:B------:R2:W0:Y:S02]  /*e810*/  F2I.U32.TRUNC.NTZ R15, R0 ;  /* 0x00000000000f7305 */ /* 0x000424000020f000 */
[----:B------:R-:W-:Y:S05]  /*e820*/  @!P0 BRA `(.L_x_298) ;  /* 0x0000000000288947 */ /* 0x000fea0003800000 */
[----:B--2---:R-:W2:Y:S02]  /*e830*/  LDC R0, c[0x0][0x634] ;  /* 0x00018d00ff007b82 */ /* 0x004ea40000000800 */
[----:B--2---:R-:W-:-:S05]  /*e840*/  IADD3 R7, P0, R19, R0, RZ ;  /* 0x0000000013077210 */ /* 0x004fca0007f1e0ff */
[----:B------:R-:W-:-:S04]  /*e850*/  IMAD.X R11, RZ, RZ, R22, P0 ;  /* 0x000000ffff0b7224 */ /* 0x000fc800000e0616 */
[----:B0-----:R-:W-:-:S04]  /*e860*/  IMAD.WIDE.U32 R2, R11, R8, RZ ;  /* 0x000000080b027225 */ /* 0x001fc800078e00ff */
[----:B------:R-:W-:-:S04]  /*e870*/  IMAD.WIDE.U32 R4, P0, R7, R9, R2 ;  /* 0x0000000907047225 */ /* 0x000fc80007800002 */
[----:B------:R-:W-:-:S04]  /*e880*/  IMAD.WIDE.U32 R2, R7, R8, RZ ;  /* 0x0000000807027225 */ /* 0x000fc800078e00ff */
[----:B------:R-:W-:Y:S01]  /*e890*/  IMAD.X R7, RZ, RZ, RZ, P0 ;  /* 0x000000ffff077224 */ /* 0x000fe200000e06ff */
[----:B------:R-:W-:Y:S01]  /*e8a0*/  IADD3 RZ, P0, R3, R4, RZ ;  /* 0x0000000403ff7210 */ /* 0x000fe20007f1e0ff */
[----:B------:R-:W-:-:S04]  /*e8b0*/  IMAD.MOV.U32 R6, RZ, RZ, R5 ;  /* 0x000000ffff067224 */ /* 0x000fc800078e0005 */
[----:B------:R-:W-:-:S08]  /*e8c0*/  IMAD.WIDE.U32.X R6, R11, R9, R6, P0 ;  /* 0x000000090b067225 */ /* 0x000fd000000e0406 */
.L_x_298:
[-CC-:B0-----:R-:W-:Y:S01]  /*e8d0*/  SHF.R.U64 R24, R6, R10.reuse, R7.reuse ;  /* 0x0000000a06187219 */ /* 0x181fe20000001207 */
[----:B------:R-:W0:Y:S01]  /*e8e0*/  LDC.64 R20, c[0x0][0x640] ;  /* 0x00019000ff147b82 */ /* 0x000e220000000a00 */
[----:B--2---:R-:W-:Y:S01]  /*e8f0*/  SHF.R.U32.HI R0, RZ, R10, R7 ;  /* 0x0000000aff007219 */ /* 0x004fe20000011607 */
[----:B------:R-:W-:Y:S01]  /*e900*/  IMAD.MOV.U32 R2, RZ, RZ, R19 ;  /* 0x000000ffff027224 */ /* 0x000fe200078e0013 */
[----:B------:R-:W-:Y:S01]  /*e910*/  IADD3 R5, P0, RZ, -R24, RZ ;  /* 0x80000018ff057210 */ /* 0x000fe20007f1e0ff */
[----:B------:R-:W-:Y:S01]  /*e920*/  IMAD.MOV R15, RZ, RZ, -R15 ;  /* 0x000000ffff0f7224 */ /* 0x000fe200078e0a0f */
[----:B------:R-:W-:Y:S01]  /*e930*/  ULDC UR6, c[0x0][0x154] ;  /* 0x0000550000067ab9 */ /* 0x000fe20000000800 */
[----:B------:R-:W-:Y:S02]  /*e940*/  IMAD.MOV.U32 R7, RZ, RZ, 0x1 ;  /* 0x00000001ff077424 */ /* 0x000fe400078e00ff */
[----:B------:R-:W2:Y:S01]  /*e950*/  LDC R4, c[0x0][0x618] ;  /* 0x00018600ff047b82 */ /* 0x000ea20000000800 */
[----:B------:R-:W-:-:S02]  /*e960*/  IMAD.X R3, RZ, RZ, ~R0, P0 ;  /* 0x000000ffff037224 */ /* 0x000fc400000e0e00 */
[----:B------:R-:W-:Y:S02]  /*e970*/  IMAD R15, R17, R15, R14 ;  /* 0x0000000f110f7224 */ /* 0x000fe400078e020e */
[-C--:B------:R-:W-:Y:S02]  /*e980*/  IMAD R0, R3, R12.reuse, RZ ;  /* 0x0000000c03007224 */ /* 0x080fe400078e02ff */
[----:B------:R-:W-:Y:S01]  /*e990*/  IMAD.MOV.U32 R3, RZ, RZ, R22 ;  /* 0x000000ffff037224 */ /* 0x000fe200078e0016 */
[----:B------:R-:W5:Y:S01]  /*e9a0*/  LDC R6, c[0x0][0x608] ;  /* 0x00018200ff067b82 */ /* 0x000f620000000800 */
[----:B------:R-:W-:-:S04]  /*e9b0*/  IMAD.WIDE.U32 R2, R5, R12, R2 ;  /* 0x0000000c05027225 */ /* 0x000fc800078e0002 */
[----:B------:R-:W-:-:S03]  /*e9c0*/  IMAD R5, R5, R13, R0 ;  /* 0x0000000d05057224 */ /* 0x000fc600078e0200 */
[----:B------:R-:W1:Y:S01]  /*e9d0*/  LDC R18, c[0x0][0x658] ;  /* 0x00019600ff127b82 */ /* 0x000e620000000800 */
[----:B------:R-:W-:Y:S01]  /*e9e0*/  I2FP.F32.U32 R0, R16 ;  /* 0x0000001000007245 */ /* 0x000fe20000201000 */
[----:B------:R-:W-:Y:S01]  /*e9f0*/  IMAD.IADD R3, R3, 0x1, R5 ;  /* 0x0000000103037824 */ /* 0x000fe200078e0205 */
[----:B0-----:R-:W-:Y:S01]  /*ea00*/  ISETP.NE.U32.AND P0, PT, R20, RZ, PT ;  /* 0x000000ff1400720c */ /* 0x001fe20003f05070 */
[----:B------:R-:W-:Y:S02]  /*ea10*/  IMAD.MOV.U32 R5, RZ, RZ, -0x1 ;  /* 0xffffffffff057424 */ /* 0x000fe400078e00ff */
[----:B------:R-:W-:Y:S02]  /*ea20*/  FMUL R0, R0, UR6 ;  /* 0x0000000600007c20 */ /* 0x000fe40008400000 */
[----:B------:R-:W0:Y:S01]  /*ea30*/  LDC R13, c[0x0][0x148] ;  /* 0x00005200ff0d7b82 */ /* 0x000e220000000800 */
[----:B--2---:R-:W-:Y:S01]  /*ea40*/  SHF.R.U64 R10, R2, R4, R3 ;  /* 0x00000004020a7219 */ /* 0x004fe20000001203 */
[----:B------:R2:W0:Y:S01]  /*ea50*/  F2I.U32.TRUNC.NTZ R12, R0 ;  /* 0x00000000000c7305 */ /* 0x000422000020f000 */
[----:B------:R-:W-:-:S02]  /*ea60*/  ISETP.NE.AND.EX P0, PT, R21, RZ, PT, P0 ;  /* 0x000000ff1500720c */ /* 0x000fc40003f05300 */
[----:B------:R-:W-:-:S03]  /*ea70*/  SHF.R.U32.HI R3, RZ, R4, R3 ;  /* 0x00000004ff037219 */ /* 0x000fc60000011603 */
[----:B------:R-:W0:Y:S01]  /*ea80*/  LDC R14, c[0x0][0x600] ;  /* 0x00018000ff0e7b82 */ /* 0x000e220000000800 */
[-CC-:B-----5:R-:W-:Y:S02]  /*ea90*/  SHF.R.U64 R8, R10, R6.reuse, R3.reuse ;  /* 0x000000060a087219 */ /* 0x1a0fe40000001203 */
[----:B------:R-:W-:-:S05]  /*eaa0*/  SHF.R.U32.HI R3, RZ, R6, R3 ;  /* 0x00000006ff037219 */ /* 0x000fca0000011603 */
[----:B------:R-:W0:Y:S01]  /*eab0*/  LDC R19, c[0x0][0x648] ;  /* 0x00019200ff137b82 */ /* 0x000e220000000800 */
[-CC-:B-1----:R-:W-:Y:S02]  /*eac0*/  SHF.R.U64 R11, R8, R18.reuse, R3.reuse ;  /* 0x00000012080b7219 */ /* 0x182fe40000001203 */
[-C--:B------:R-:W-:Y:S02]  /*ead0*/  SHF.L.U32 R5, R5, R18.reuse, RZ ;  /* 0x0000001205057219 */ /* 0x080fe400000006ff */
[-C--:B------:R-:W-:Y:S01]  /*eae0*/  SHF.R.U32.HI R3, RZ, R18.reuse, R3 ;  /* 0x00000012ff037219 */ /* 0x080fe20000011603 */
[----:B------:R-:W-:Y:S01]  /*eaf0*/  IMAD.MOV.U32 R2, RZ, RZ, R11 ;  /* 0x000000ffff027224 */ /* 0x000fe200078e000b */
[----:B------:R-:W-:Y:S01]  /*eb00*/  SHF.L.U32 R34, R7, R18, RZ ;  /* 0x0000001207227219 */ /* 0x000fe200000006ff */
[----:B------:R-:W1:Y:S01]  /*eb10*/  LDC R22, c[0x0][0x638] ;  /* 0x00018e00ff167b82 */ /* 0x000e620000000800 */
[----:B------:R-:W-:-:S07]  /*eb20*/  LOP3.LUT R17, RZ, R5, RZ, 0x33, !PT ;  /* 0x00000005ff117212 */ /* 0x000fce00078e33ff */
[----:B------:R-:W0:Y:S01]  /*eb30*/  LDC R23, c[0x0][0x610] ;  /* 0x00018400ff177b82 */ /* 0x000e220000000800 */
[----:B--2---:R-:W-:Y:S05]  /*eb40*/  @!P0 BRA `(.L_x_299) ;  /* 0x0000000000288947 */ /* 0x004fea0003800000 */
[----:B------:R-:W2:Y:S02]  /*eb50*/  LDC R0, c[0x0][0x64c] ;  /* 0x00019300ff007b82 */ /* 0x000ea40000000800 */
[----:B--2---:R-:W-:-:S05]  /*eb60*/  IADD3 R7, P0, R11, R0, RZ ;  /* 0x000000000b077210 */ /* 0x004fca0007f1e0ff */
        /* <DEDUP_REMOVED lines=8> */
.L_x_299:
[----:B0-----:R-:W-:Y:S01]  /*ebf0*/  SHF.R.U64 R0, R2, R19, R3 ;  /* 0x0000001302007219 */ /* 0x001fe20000001203 */
[----:B------:R-:W-:Y:S01]  /*ec00*/  VIADD R3, R14, 0xffffffff ;  /* 0xffffffff0e037836 */ /* 0x000fe20000000000 */
[----:B------:R-:W-:Y:S01]  /*ec10*/  LOP3.LUT R5, R8, R17, RZ, 0xc0, !PT ;  /* 0x0000001108057212 */ /* 0x000fe200078ec0ff */
[----:B------:R-:W-:Y:S01]  /*ec20*/  IMAD.MOV R12, RZ, RZ, -R12 ;  /* 0x000000ffff0c7224 */ /* 0x000fe200078e0a0c */
[----:B------:R-:W-:Y:S01]  /*ec30*/  R2UR UR22, R24 ;  /* 0x00000000181672ca */ /* 0x000fe200000e0000 */
[----:B------:R-:W-:Y:S01]  /*ec40*/  IMAD.MOV R2, RZ, RZ, -R0 ;  /* 0x000000ffff027224 */ /* 0x000fe200078e0a00 */
[----:B------:R-:W-:Y:S01]  /*ec50*/  LOP3.LUT R3, R10, R3, RZ, 0xc0, !PT ;  /* 0x000000030a037212 */ /* 0x000fe200078ec0ff */
[----:B------:R-:W-:Y:S02]  /*ec60*/  IMAD R34, R34, R0, R5 ;  /* 0x0000000022227224 */ /* 0x000fe400078e0205 */
[----:B------:R-:W-:Y:S02]  /*ec70*/  @P2 IMAD R15, R13, R12, R16 ;  /* 0x0000000c0d0f2224 */ /* 0x000fe400078e0210 */
[----:B-1----:R-:W-:-:S02]  /*ec80*/  IMAD R0, R2, R22, R11 ;  /* 0x0000001602007224 */ /* 0x002fc400078e020b */
[----:B------:R-:W-:Y:S02]  /*ec90*/  IMAD R34, R34, R23, R15 ;  /* 0x0000001722227224 */ /* 0x000fe400078e020f */
[----:B------:R-:W-:Y:S02]  /*eca0*/  IMAD R3, R0, R14, R3 ;  /* 0x0000000e00037224 */ /* 0x000fe400078e0203 */
[----:B------:R-:W-:-:S03]  /*ecb0*/  IMAD.MOV.U32 R0, RZ, RZ, 0x1 ;  /* 0x00000001ff007424 */ /* 0x000fc600078e00ff */
[----:B------:R-:W-:Y:S02]  /*ecc0*/  SEL R2, R3, R34, !P2 ;  /* 0x0000002203027207 */ /* 0x000fe40005000000 */
[----:B------:R-:W-:-:S03]  /*ecd0*/  SEL R34, R34, R3, !P2 ;  /* 0x0000000322227207 */ /* 0x000fc60005000000 */
[----:B------:R2:W-:Y:S04]  /*ece0*/  STL [R1+0x88], R2 ;  /* 0x0000880201007387 */ /* 0x0005e80000100800 */
.L_x_297:
[----:B------:R0:W-:Y:S01]  /*ecf0*/  STL [R1+0x8c], R34 ;  /* 0x00008c2201007387 */ /* 0x0001e20000100800 */
[----:B------:R-:W-:-:S13]  /*ed00*/  LOP3.LUT P0, RZ, R0, 0xff, RZ, 0xc0, !PT ;  /* 0x000000ff00ff7812 */ /* 0x000fda000780c0ff */
[----:B0-----:R-:W-:Y:S05]  /*ed10*/  @P0 BRA `(.L_x_300) ;  /* 0xffffff2400b00947 */ /* 0x001fea000383ffff */
[----:B------:R-:W-:Y:S05]  /*ed20*/  EXIT ;  /* 0x000000000000794d */ /* 0x000fea0003800000 */
.L_x_8:
[----:B------:R-:W2:Y:S01]  /*ed30*/  LDL R22, [R1+0x84] ;  /* 0x0000840001167983 */ /* 0x000ea20000100800 */
[----:B------:R-:W-:-:S03]  /*ed40*/  ULDC.64 UR4, c[0x0][0x650] ;  /* 0x0001940000047ab9 */ /* 0x000fc60000000a00 */
[----:B0-----:R-:W3:Y:S01]  /*ed50*/  LDL R23, [R1+0x80] ;  /* 0x0000800001177983 */ /* 0x001ee20000100800 */
[----:B------:R-:W-:Y:S01]  /*ed60*/  PRMT R4, RZ, 0x7610, R4 ;  /* 0x00007610ff047816 */ /* 0x000fe20000000004 */
[----:B------:R-:W-:Y:S02]  /*ed70*/  IMAD.MOV.U32 R5, RZ, RZ, -0x1 ;  /* 0xffffffffff057424 */ /* 0x000fe400078e00ff */
[----:B------:R-:W-:Y:S02]  /*ed80*/  IMAD.MOV.U32 R7, RZ, RZ, -0x1 ;  /* 0xffffffffff077424 */ /* 0x000fe400078e00ff */
[----:B------:R-:W-:Y:S01]  /*ed90*/  IMAD.MOV.U32 R6, RZ, RZ, -0x1 ;  /* 0xffffffffff067424 */ /* 0x000fe200078e00ff */
[----:B--2---:R-:W-:-:S04]  /*eda0*/  ISETP.GE.U32.AND P0, PT, R22, UR4, PT ;  /* 0x0000000416007c0c */ /* 0x004fc8000bf06070 */
[----:B---3--:R-:W-:-:S13]  /*edb0*/  ISETP.GE.U32.AND.EX P0, PT, R23, UR5, PT, P0 ;  /* 0x0000000517007c0c */ /* 0x008fda000bf06100 */
[----:B------:R-:W-:Y:S05]  /*edc0*/  @P0 BRA `(.L_x_301) ;  /* 0x00000004002c0947 */ /* 0x000fea0003800000 */
[----:B------:R-:W0:Y:S01]  /*edd0*/  LDC.64 R14, c[0x0][0x628] ;  /* 0x00018a00ff0e7b82 */ /* 0x000e220000000a00 */
[----:B------:R-:W-:Y:S02]  /*ede0*/  IMAD.MOV.U32 R8, RZ, RZ, R22 ;  /* 0x000000ffff087224 */ /* 0x000fe400078e0016 */
[----:B------:R-:W-:-:S05]  /*edf0*/  IMAD.MOV.U32 R9, RZ, RZ, R23 ;  /* 0x000000ffff097224 */ /* 0x000fca00078e0017 */
[----:B------:R-:W1:Y:S08]  /*ee00*/  LDC R10, c[0x0][0x630] ;  /* 0x00018c00ff0a7b82 */ /* 0x000e700000000800 */
[----:B------:R-:W2:Y:S01]  /*ee10*/  LDC.64 R16, c[0x0][0x620] ;  /* 0x00018800ff107b82 */ /* 0x000ea20000000a00 */
[----:B0-----:R-:W-:-:S04]  /*ee20*/  ISETP.NE.U32.AND P0, PT, R14, RZ, PT ;  /* 0x000000ff0e00720c */ /* 0x001fc80003f05070 */
[----:B------:R-:W-:-:S13]  /*ee30*/  ISETP.NE.AND.EX P0, PT, R15, RZ, PT, P0 ;  /* 0x000000ff0f00720c */ /* 0x000fda0003f05300 */
[----:B-12---:R-:W-:Y:S05]  /*ee40*/  @!P0 BRA `(.L_x_302) ;  /* 0x0000000000288947 */ /* 0x006fea0003800000 */
[----:B------:R-:W0:Y:S02]  /*ee50*/  LDC R4, c[0x0][0x634] ;  /* 0x00018d00ff047b82 */ /* 0x000e240000000800 */
[----:B0-----:R-:W-:-:S05]  /*ee60*/  IADD3 R9, P0, R22, R4, RZ ;  /* 0x0000000416097210 */ /* 0x001fca0007f1e0ff */
        /* <DEDUP_REMOVED lines=8> */
.L_x_302:
[----:B------:R-:W0:Y:S01]  /*eef0*/  LDC.64 R20, c[0x0][0x640] ;  /* 0x00019000ff147b82 */ /* 0x000e220000000a00 */
[-CC-:B------:R-:W-:Y:S02]  /*ef00*/  SHF.R.U64 R14, R8, R10.reuse, R9.reuse ;  /* 0x0000000a080e7219 */ /* 0x180fe40000001209 */
[----:B------:R-:W-:Y:S02]  /*ef10*/  SHF.R.U32.HI R4, RZ, R10, R9 ;  /* 0x0000000aff047219 */ /* 0x000fe40000011609 */
[----:B------:R-:W-:-:S03]  /*ef20*/  IADD3 R7, P0, RZ, -R14, RZ ;  /* 0x8000000eff077210 */ /* 0x000fc60007f1e0ff */
[----:B------:R-:W1:Y:S02]  /*ef30*/  LDC R8, c[0x0][0x618] ;  /* 0x00018600ff087b82 */ /* 0x000e640000000800 */
[----:B------:R-:W-:Y:S02]  /*ef40*/  IMAD.X R5, RZ, RZ, ~R4, P0 ;  /* 0x000000ffff057224 */ /* 0x000fe400000e0e04 */
[----:B------:R-:W-:Y:S02]  /*ef50*/  IMAD.MOV.U32 R4, RZ, RZ, R22 ;  /* 0x000000ffff047224 */ /* 0x000fe400078e0016 */
[-C--:B------:R-:W-:Y:S02]  /*ef60*/  IMAD R6, R5, R16.reuse, RZ ;  /* 0x0000001005067224 */ /* 0x080fe400078e02ff */
[----:B------:R-:W2:Y:S01]  /*ef70*/  LDC R18, c[0x0][0x608] ;  /* 0x00018200ff127b82 */ /* 0x000ea20000000800 */
[----:B------:R-:W-:Y:S02]  /*ef80*/  IMAD.MOV.U32 R5, RZ, RZ, R23 ;  /* 0x000000ffff057224 */ /* 0x000fe400078e0017 */
[----:B------:R-:W-:-:S05]  /*ef90*/  IMAD.WIDE.U32 R4, R7, R16, R4 ;  /* 0x0000001007047225 */ /* 0x000fca00078e0004 */
[----:B------:R-:W3:Y:S01]  /*efa0*/  LDC R19, c[0x0][0x658] ;  /* 0x00019600ff137b82 */ /* 0x000ee20000000800 */
[----:B------:R-:W-:Y:S01]  /*efb0*/  IMAD R7, R7, R17, R6 ;  /* 0x0000001107077224 */ /* 0x000fe200078e0206 */
[----:B0-----:R-:W-:Y:S01]  /*efc0*/  ISETP.NE.U32.AND P0, PT, R20, RZ, PT ;  /* 0x000000ff1400720c */ /* 0x001fe20003f05070 */
[----:B------:R-:W-:Y:S02]  /*efd0*/  IMAD.MOV.U32 R6, RZ, RZ, -0x1 ;  /* 0xffffffffff067424 */ /* 0x000fe400078e00ff */
[----:B------:R-:W-:Y:S01]  /*efe0*/  IMAD.IADD R5, R5, 0x1, R7 ;  /* 0x0000000105057824 */ /* 0x000fe200078e0207 */
[----:B------:R-:W-:Y:S02]  /*eff0*/  ISETP.NE.AND.EX P0, PT, R21, RZ, PT, P0 ;  /* 0x000000ff1500720c */ /* 0x000fe40003f05300 */
[----:B------:R-:W0:Y:S02]  /*f000*/  LDC R17, c[0x0][0x600] ;  /* 0x00018000ff117b82 */ /* 0x000e240000000800 */
[----:B-1----:R-:W-:-:S02]  /*f010*/  SHF.R.U64 R10, R4, R8, R5 ;  /* 0x00000008040a7219 */ /* 0x002fc40000001205 */
[----:B------:R-:W-:-:S04]  /*f020*/  SHF.R.U32.HI R5, RZ, R8, R5 ;  /* 0x00000008ff057219 */ /* 0x000fc80000011605 */
[----:B------:R-:W1:Y:S01]  /*f030*/  LDC R22, c[0x0][0x648] ;  /* 0x00019200ff167b82 */ /* 0x000e620000000800 */
[-CC-:B--2---:R-:W-:Y:S02]  /*f040*/  SHF.R.U64 R15, R10, R18.reuse, R5.reuse ;  /* 0x000000120a0f7219 */ /* 0x184fe40000001205 */
[----:B------:R-:W-:Y:S01]  /*f050*/  SHF.R.U32.HI R4, RZ, R18, R5 ;  /* 0x00000012ff047219 */ /* 0x000fe20000011605 */
[----:B------:R-:W-:-:S04]  /*f060*/  IMAD.MOV.U32 R18, RZ, RZ, 0x1 ;  /* 0x00000001ff127424 */ /* 0x000fc800078e00ff */
[----:B------:R-:W2:Y:S01]  /*f070*/  LDC R23, c[0x0][0x638] ;  /* 0x00018e00ff177b82 */ /* 0x000ea20000000800 */
[-CC-:B---3--:R-:W-:Y:S02]  /*f080*/  SHF.R.U64 R16, R15, R19.reuse, R4.reuse ;  /* 0x000000130f107219 */ /* 0x188fe40000001204 */
[-C--:B------:R-:W-:Y:S02]  /*f090*/  SHF.L.U32 R6, R6, R19.reuse, RZ ;  /* 0x0000001306067219 */ /* 0x080fe400000006ff */
[----:B------:R-:W-:Y:S01]  /*f0a0*/  SHF.R.U32.HI R5, RZ, R19, R4 ;  /* 0x00000013ff057219 */ /* 0x000fe20000011604 */
[----:B------:R-:W-:Y:S01]  /*f0b0*/  IMAD.MOV.U32 R4, RZ, RZ, R16 ;  /* 0x000000ffff047224 */ /* 0x000fe200078e0010 */
[----:B------:R-:W-:Y:S01]  /*f0c0*/  LOP3.LUT R24, RZ, R6, RZ, 0x33, !PT ;  /* 0x00000006ff187212 */ /* 0x000fe200078e33ff */
[----:B------:R-:W3:Y:S01]  /*f0d0*/  LDC R25, c[0x0][0x610] ;  /* 0x00018400ff197b82 */ /* 0x000ee20000000800 */
[----:B------:R-:W-:Y:S05]  /*f0e0*/  @!P0 BRA `(.L_x_303) ;  /* 0x0000000000288947 */ /* 0x000fea0003800000 */
        /* <DEDUP_REMOVED lines=10> */
.L_x_303:
[----:B-1----:R-:W-:Y:S01]  /*f190*/  SHF.R.U64 R4, R4, R22, R5 ;  /* 0x0000001604047219 */ /* 0x002fe20000001205 */
[----:B0-----:R-:W-:Y:S01]  /*f1a0*/  VIADD R7, R17, 0xffffffff ;  /* 0xffffffff11077836 */ /* 0x001fe20000000000 */
[----:B------:R-:W-:Y:S01]  /*f1b0*/  SHF.L.U32 R18, R18, R19, RZ ;  /* 0x0000001312127219 */ /* 0x000fe200000006ff */
[----:B------:R-:W-:Y:S01]  /*f1c0*/  @P2 IMAD R0, R11, R12, R2 ;  /* 0x0000000c0b002224 */ /* 0x000fe200078e0202 */
[----:B------:R-:W-:Y:S01]  /*f1d0*/  LOP3.LUT R3, R15, R24, RZ, 0xc0, !PT ;  /* 0x000000180f037212 */ /* 0x000fe200078ec0ff */
[----:B------:R-:W-:Y:S01]  /*f1e0*/  IMAD.MOV R5, RZ, RZ, -R4 ;  /* 0x000000ffff057224 */ /* 0x000fe200078e0a04 */
[----:B------:R-:W-:Y:S01]  /*f1f0*/  LOP3.LUT R7, R10, R7, RZ, 0xc0, !PT ;  /* 0x000000070a077212 */ /* 0x000fe200078ec0ff */
[----:B------:R-:W-:Y:S02]  /*f200*/  IMAD.MOV.U32 R6, RZ, RZ, R14 ;  /* 0x000000ffff067224 */ /* 0x000fe400078e000e */
[----:B------:R-:W-:Y:S02]  /*f210*/  IMAD R3, R18, R4, R3 ;  /* 0x0000000412037224 */ /* 0x000fe400078e0203 */
[----:B--2---:R-:W-:-:S02]  /*f220*/  IMAD R2, R5, R23, R16 ;  /* 0x0000001705027224 */ /* 0x004fc400078e0210 */
[----:B---3--:R-:W-:Y:S02]  /*f230*/  IMAD R0, R3, R25, R0 ;  /* 0x0000001903007224 */ /* 0x008fe400078e0200 */
[----:B------:R-:W-:Y:S02]  /*f240*/  IMAD R5, R2, R17, R7 ;  /* 0x0000001102057224 */ /* 0x000fe400078e0207 */
[----:B------:R-:W-:-:S03]  /*f250*/  IMAD.MOV.U32 R4, RZ, RZ, 0x1 ;  /* 0x00000001ff047424 */ /* 0x000fc600078e00ff */
[----:B------:R-:W-:Y:S02]  /*f260*/  SEL R7, R5, R0, !P2 ;  /* 0x0000000005077207 */ /* 0x000fe40005000000 */
[----:B------:R-:W-:-:S07]  /*f270*/  SEL R5, R0, R5, !P2 ;  /* 0x0000000500057207 */ /* 0x000fce0005000000 */
.L_x_301:
[----:B------:R-:W-:-:S08]  /*f280*/  NOP ;  /* 0x0000000000007918 */ /* 0x000fd00000000000 */
[----:B------:R-:W0:-:S00]  /*f290*/  USETMAXREG.DEALLOC.CTAPOOL 0x28 ;  /* 0x00000028000079c8 */ /* 0x000e0000080e0500 */
[----:B------:R-:W-:-:S13]  /*f2a0*/  ISETP.NE.AND P0, PT, RZ, UR8, PT ;  /* 0x00000008ff007c0c */ /* 0x000fda000bf05270 */
[----:B------:R-:W-:Y:S05]  /*f2b0*/  @P0 EXIT ;  /* 0x000000000000094d */ /* 0x000fea0003800000 */
[----:B0-----:R-:W-:Y:S01]  /*f2c0*/  LOP3.LUT P0, RZ, R4, 0xff, RZ, 0xc0, !PT ;  /* 0x000000ff04ff7812 */ /* 0x001fe2000780c0ff */
[----:B------:R-:W-:Y:S02]  /*f2d0*/  IMAD.MOV.U32 R9, RZ, RZ, 0x1 ;  /* 0x00000001ff097424 */ /* 0x000fe400078e00ff */
[----:B------:R-:W-:-:S10]  /*f2e0*/  IMAD.MOV.U32 R10, RZ, RZ, RZ ;  /* 0x000000ffff0a7224 */ /* 0x000fd400078e00ff */
[----:B------:R-:W-:Y:S05]  /*f2f0*/  @!P0 BRA `(.L_x_304) ;  /* 0x0000000c00608947 */ /* 0x000fea0003800000 */
[----:B------:R-:W0:Y:S01]  /*f300*/  S2R R0, SR_CgaCtaId ;  /* 0x0000000000007919 */ /* 0x000e220000008800 */
[----:B------:R-:W-:Y:S01]  /*f310*/  ULDC UR4, c[0x0][0x28c] ;  /* 0x0000a30000047ab9 */ /* 0x000fe20000000800 */
[----:B------:R-:W-:Y:S01]  /*f320*/  ULDC UR6, c[0x0][0x658] ;  /* 0x0001960000067ab9 */ /* 0x000fe20000000800 */
[----:B------:R-:W-:Y:S01]  /*f330*/  UIADD3 UR10, UR4, 0x3f, URZ ;  /* 0x0000003f040a7890 */ /* 0x000fe2000fffe03f */
[----:B------:R-:W-:Y:S01]  /*f340*/  BSSY B0, `(.L_x_304) ;  /* 0x00000d3000007945 */ /* 0x000fe20003800000 */
[----:B------:R-:W-:Y:S01]  /*f350*/  UMOV UR7, 0xffffffff ;  /* 0xffffffff00077882 */ /* 0x000fe20000000000 */
[----:B------:R-:W-:Y:S01]  /*f360*/  ULDC UR5, c[0x0][0x600] ;  /* 0x0001800000057ab9 */ /* 0x000fe20000000800 */
[----:B------:R-:W-:Y:S01]  /*f370*/  UMOV UR9, 0x1 ;  /* 0x0000000100097882 */ /* 0x000fe20000000000 */
[----:B------:R-:W-:Y:S01]  /*f380*/  USHF.L.U32 UR7, UR7, UR6, URZ ;  /* 0x0000000607077299 */ /* 0x000fe2000800063f */
[----:B------:R-:W-:Y:S01]  /*f390*/  IMAD.MOV.U32 R12, RZ, RZ, 0x1 ;  /* 0x00000001ff0c7424 */ /* 0x000fe200078e00ff */
[----:B------:R-:W-:Y:S01]  /*f3a0*/  UIADD3 UR4, UR5, -0x1, URZ ;  /* 0xffffffff05047890 */ /* 0x000fe2000fffe03f */
[----:B------:R-:W-:Y:S01]  /*f3b0*/  IMAD.MOV.U32 R9, RZ, RZ, 0x1 ;  /* 0x00000001ff097424 */ /* 0x000fe200078e00ff */
[----:B------:R-:W-:Y:S01]  /*f3c0*/  USHF.R.S32.HI UR11, URZ, 0x1f, UR10 ;  /* 0x0000001f3f0b7899 */ /* 0x000fe2000801140a */
[----:B------:R-:W-:Y:S01]  /*f3d0*/  IMAD.MOV.U32 R10, RZ, RZ, RZ ;  /* 0x000000ffff0a7224 */ /* 0x000fe200078e00ff */
[----:B------:R-:W-:Y:S01]  /*f3e0*/  ULDC UR8, c[0x0][0xc] ;  /* 0x0000030000087ab9 */ /* 0x000fe20000000800 */
[----:B------:R-:W-:-:S02]  /*f3f0*/  USHF.L.U32 UR5, UR9, UR6, URZ ;  /* 0x0000000609057299 */ /* 0x000fc4000800063f */
[----:B------:R-:W-:Y:S01]  /*f400*/  ULEA.HI UR11, UR11, UR10, URZ, 0x6 ;  /* 0x0000000a0b0b7291 */ /* 0x000fe2000f8f303f */
[----:B------:R-:W-:Y:S01]  /*f410*/  ULDC UR9, c[0x0][0x10] ;  /* 0x0000040000097ab9 */ /* 0x000fe20000000800 */
[----:B------:R-:W-:Y:S02]  /*f420*/  ULOP3.LUT UR6, URZ, UR7, URZ, 0x33, !UPT ;  /* 0x000000073f067292 */ /* 0x000fe4000f8e333f */
[----:B------:R-:W-:Y:S01]  /*f430*/  UIMAD.WIDE.U32 UR8, UR8, UR9, URZ ;  /* 0x00000009080872a5 */ /* 0x000fe2000f8e003f */
[----:B------:R-:W-:Y:S01]  /*f440*/  ULDC UR7, c[0x0][0x14] ;  /* 0x0000050000077ab9 */ /* 0x000fe20000000800 */
[----:B------:R-:W-:Y:S02]  /*f450*/  USHF.R.S32.HI UR20, URZ, 0x6, UR11 ;  /* 0x000000063f147899 */ /* 0x000fe4000801140b */
[----:B------:R-:W-:Y:S02]  /*f460*/  UIMAD.WIDE.U32 UR22, UR8, UR7, URZ ;  /* 0x00000007081672a5 */ /* 0x000fe4000f8e003f */
[----:B------:R-:W-:-:S02]  /*f470*/  UIMAD UR18, UR9, UR7, URZ ;  /* 0x00000007091272a4 */ /* 0x000fc4000f8e023f */
[----:B------:R-:W-:Y:S01]  /*f480*/  ULOP3.LUT UR26, UR13, 0x2, URZ, 0xfc, !UPT ;  /* 0x000000020d1a7892 */ /* 0x000fe2000f8efc3f */
[C---:B0-----:R-:W-:Y:S01]  /*f490*/  IMAD.SHL.U32 R8, R0.reuse, 0x40, RZ ;  /* 0x0000004000087824 */ /* 0x041fe200078e00ff */
[----:B------:R-:W-:Y:S01]  /*f4a0*/  UIADD3 UR18, UR23, UR18, URZ ;  /* 0x0000001217127290 */ /* 0x000fe2000fffe03f */
[----:B------:R-:W-:Y:S01]  /*f4b0*/  IMAD.SHL.U32 R0, R0, 0x1000, RZ ;  /* 0x0000100000007824 */ /* 0x000fe200078e00ff */
[----:B------:R-:W-:Y:S02]  /*f4c0*/  UIADD3 UR27, UR20, 0x1, URZ ;  /* 0x00000001141b7890 */ /* 0x000fe4000fffe03f */
[----:B------:R-:W-:Y:S01]  /*f4d0*/  LOP3.LUT R8, R8, 0xc0, RZ, 0xc0, !PT ;  /* 0x000000c008087812 */ /* 0x000fe200078ec0ff */
[----:B------:R-:W-:Y:S01]  /*f4e0*/  ULDC.64 UR24, c[0x0][0x198] ;  /* 0x0000660000187ab9 */ /* 0x000fe20000000a00 */
[----:B------:R-:W-:-:S08]  /*f4f0*/  LOP3.LUT R0, R0, 0x3000, RZ, 0xc0, !PT ;  /* 0x0000300000007812 */ /* 0x000fd000078ec0ff */
.L_x_315:
[----:B------:R-:W-:-:S03]  /*f500*/  UMOV UR7, 0xffffffff ;  /* 0xffffffff00077882 */ /* 0x000fc60000000000 */
[----:B------:R-:W-:Y:S05]  /*f510*/  BRA.DIV UR7, `(.L_x_305) ;  /* 0x0000001207887947 */ /* 0x000fea000b800000 */
[----:B------:R-:W-:-:S13]  /*f520*/  ELECT P0, URZ, PT ;  /* 0x00000000003f782f */ /* 0x000fda0003800000 */
.L_x_331:
[----:B------:R-:W0:Y:S01]  /*f530*/  LDC R2, c[0x0][0x28c] ;  /* 0x0000a300ff027b82 */ /* 0x000e220000000800 */
[----:B------:R-:W-:Y:S01]  /*f540*/  BSSY B1, `(.L_x_306) ;  /* 0x000003a000017945 */ /* 0x000fe20003800000 */
[----:B0-----:R-:W-:-:S13]  /*f550*/  ISETP.LT.OR P0, PT, R2, 0x1, !P0 ;  /* 0x000000010200780c */ /* 0x001fda0004701670 */
[----:B------:R-:W-:Y:S05]  /*f560*/  @P0 BRA `(.L_x_307) ;  /* 0x0000000000dc0947 */ /* 0x000fea0003800000 */
[----:B------:R-:W-:Y:S02]  /*f570*/  IMAD.SHL.U32 R11, R5, 0x80, RZ ;  /* 0x00000080050b7824 */ /* 0x000fe400078e00ff */
[----:B------:R-:W-:Y:S02]  /*f580*/  IMAD R7, R7, 0x100, R8 ;  /* 0x0000010007077824 */ /* 0x000fe400078e0208 */
[----:B------:R-:W-:Y:S02]  /*f590*/  IMAD.MOV.U32 R15, RZ, RZ, RZ ;  /* 0x000000ffff0f7224 */ /* 0x000fe400078e00ff */
[----:B------:R-:W-:Y:S02]  /*f5a0*/  IMAD.U32 R16, RZ, RZ, UR27 ;  /* 0x0000001bff107e24 */ /* 0x000fe4000f8e00ff */
[----:B------:R-:W-:Y:S02]  /*f5b0*/  IMAD.MOV.U32 R2, RZ, RZ, R9 ;  /* 0x000000ffff027224 */ /* 0x000fe400078e0009 */
[----:B------:R-:W-:-:S07]  /*f5c0*/  IMAD.MOV.U32 R3, RZ, RZ, R10 ;  /* 0x000000ffff037224 */ /* 0x000fce00078e000a */
.L_x_310:
[----:B------:R-:W0:Y:S01]  /*f5d0*/  S2R R5, SR_CgaCtaId ;  /* 0x0000000000057919 */ /* 0x000e220000008800 */
[----:B------:R-:W-:Y:S01]  /*f5e0*/  MOV R4, 0x400 ;  /* 0x0000040000047802 */ /* 0x000fe20000000f00 */
[----:B------:R-:W1:Y:S03]  /*f5f0*/  S2R R17, SR_TID.X ;  /* 0x0000000000117919 */ /* 0x000e660000002100 */
[----:B0-----:R-:W-:Y:S02]  /*f600*/  LEA R14, R5, R4, 0x18 ;  /* 0x00000004050e7211 */ /* 0x001fe400078ec0ff */
[----:B------:R-:W-:Y:S02]  /*f610*/  SHF.L.U32 R4, R2, 0x1f, RZ ;  /* 0x0000001f02047819 */ /* 0x000fe400000006ff */
[----:B-1----:R-:W-:Y:S01]  /*f620*/  LOP3.LUT P1, RZ, R17, 0x7f, RZ, 0xc0, !PT ;  /* 0x0000007f11ff7812 */ /* 0x002fe2000782c0ff */
[----:B------:R-:W-:-:S04]  /*f630*/  IMAD R13, R3, 0x8, R14 ;  /* 0x00000008030d7824 */ /* 0x000fc800078e020e */
[----:B------:R-:W0:Y:S08]  /*f640*/  SYNCS.PHASECHK.TRANS64.TRYWAIT P0, [R13+URZ+0x48], R4 ;  /* 0x000048040d0075a7 */ /* 0x000e30000800017f */
[----:B------:R-:W1:Y:S01]  /*f650*/  @!P1 LDC R5, c[0x0][0x500] ;  /* 0x00014000ff059b82 */ /* 0x000e620000000800 */
[----:B0-----:R-:W-:Y:S05]  /*f660*/  @!P0 BRA `(.L_x_308) ;  /* 0x0000001000548947 */ /* 0x001fea0003800000 */
.L_x_332:
[----:B------:R-:W-:Y:S01]  /*f670*/  UPRMT UR7, UR26, 0x9910, URZ ;  /* 0x000099101a077896 */ /* 0x000fe2000800003f */
[----:B-1----:R1:W-:Y:S03]  /*f680*/  @!P1 SYNCS.ARRIVE.TRANS64 RZ, [R13+URZ], R5 ;  /* 0x000000050dff99a7 */ /* 0x0023e6000800003f */
[----:B------:R-:W-:-:S06]  /*f690*/  UISETP.NE.AND UP0, UPT, UR7, 0x2, UPT ;  /* 0x000000020700788c */ /* 0x000fcc000bf05270 */
[----:B------:R-:W-:-:S13]  /*f6a0*/  PLOP3.LUT P0, PT, PT, PT, UP0, 0x80, 0x0 ;  /* 0x000000000000781c */ /* 0x000fda0003f0f008 */
[----:B-1----:R-:W-:Y:S05]  /*f6b0*/  @P0 BRA `(.L_x_309) ;  /* 0x0000000000040947 */ /* 0x002fea0003800000 */
[----:B------:R-:W-:Y:S01]  /*f6c0*/  BPT.TRAP 0x1 ;  /* 0x000000040000795c */ /* 0x000fe20000300000 */
.L_x_309:
[C---:B0-----:R-:W-:Y:S01]  /*f6d0*/  IMAD R4, R3.reuse, 0x2000, R14 ;  /* 0x0000200003047824 */ /* 0x041fe200078e020e */
[----:B------:R-:W-:Y:S01]  /*f6e0*/  R2UR UR19, R14 ;  /* 0x000000000e1372ca */ /* 0x000fe200000e0000 */
[----:B------:R-:W-:Y:S01]  /*f6f0*/  IMAD R5, R3, 0x4000, R0 ;  /* 0x0000400003057824 */ /* 0x000fe200078e0200 */
[----:B------:R-:W-:Y:S01]  /*f700*/  R2UR UR9, R13 ;  /* 0x000000000d0972ca */ /* 0x000fe200000e0000 */
[----:B------:R-:W-:Y:S01]  /*f710*/  VIADD R16, R16, 0xffffffff ;  /* 0xffffffff10107836 */ /* 0x000fe20000000000 */
[----:B------:R-:W-:Y:S01]  /*f720*/  R2UR UR7, R4 ;  /* 0x00000000040772ca */ /* 0x000fe200000e0000 */
[----:B------:R-:W-:Y:S01]  /*f730*/  UIADD3 UR14, UP0, UR24, 0xf0, URZ ;  /* 0x000000f0180e7890 */ /* 0x000fe2000ff1e03f */
[----:B------:R-:W-:Y:S01]  /*f740*/  R2UR UR8, R5 ;  /* 0x00000000050872ca */ /* 0x000fe200000e0000 */
[----:B------:R-:W-:Y:S01]  /*f750*/  UIADD3 UR28, UP1, UR24, 0x1f0, URZ ;  /* 0x000001f0181c7890 */ /* 0x000fe2000ff3e03f */
[----:B------:R-:W-:Y:S01]  /*f760*/  R2UR UR11, R11 ;  /* 0x000000000b0b72ca */ /* 0x000fe200000e0000 */
[----:B------:R-:W-:Y:S01]  /*f770*/  UIADD3.X UR15, URZ, UR25, URZ, UP0, !UPT ;  /* 0x000000193f0f7290 */ /* 0x000fe200087fe43f */
[----:B------:R-:W-:Y:S01]  /*f780*/  R2UR UR10, R15 ;  /* 0x000000000f0a72ca */ /* 0x000fe200000e0000 */
[----:B------:R-:W-:Y:S01]  /*f790*/  VIADD R3, R3, 0x1 ;  /* 0x0000000103037836 */ /* 0x000fe20000000000 */
[----:B------:R-:W-:Y:S01]  /*f7a0*/  R2UR UR12, R6 ;  /* 0x00000000060c72ca */ /* 0x000fe200000e0000 */
[----:B------:R-:W-:Y:S01]  /*f7b0*/  UIADD3.X UR29, URZ, UR25, URZ, UP1, !UPT ;  /* 0x000000193f1d7290 */ /* 0x000fe20008ffe43f */
[----:B------:R-:W-:Y:S01]  /*f7c0*/  R2UR UR21, R7 ;  /* 0x00000000071572ca */ /* 0x000fe200000e0000 */
[----:B------:R-:W-:Y:S01]  /*f7d0*/  UMOV UR16, 0x0 ;  /* 0x0000000000107882 */ /* 0x000fe20000000000 */
[----:B------:R-:W-:Y:S01]  /*f7e0*/  ISETP.GT.AND P1, PT, R16, 0x1, PT ;  /* 0x000000011000780c */ /* 0x000fe20003f24270 */
[----:B------:R-:W-:Y:S01]  /*f7f0*/  UIADD3 UR7, UR7, 0x180, URZ ;  /* 0x0000018007077890 */ /* 0x000fe2000fffe03f */
[----:B------:R-:W-:Y:S01]  /*f800*/  ISETP.NE.AND P0, PT, R3, 0x9, PT ;  /* 0x000000090300780c */ /* 0x000fe20003f05270 */
[----:B------:R-:W-:Y:S01]  /*f810*/  UIADD3 UR19, UR19, 0x12180, UR8 ;  /* 0x0001218013137890 */ /* 0x000fe2000fffe008 */
[----:B------:R-:W-:Y:S01]  /*f820*/  VIADD R15, R15, 0x40 ;  /* 0x000000400f0f7836 */ /* 0x000fe20000000000 */
[----:B------:R-:W-:Y:S01]  /*f830*/  UMOV UR17, 0x10000000 ;  /* 0x1000000000117882 */ /* 0x000fe20000000000 */
[----:B------:R-:W-:Y:S01]  /*f840*/  UMOV UR30, 0xf0000 ;  /* 0x000f0000001e7882 */ /* 0x000fe20000000000 */
[----:B------:R-:W-:Y:S01]  /*f850*/  SEL R5, RZ, 0x1, P0 ;  /* 0x00000001ff057807 */ /* 0x000fe20000000000 */
[----:B------:R-:W-:Y:S01]  /*f860*/  UMOV UR8, UR7 ;  /* 0x0000000700087c82 */ /* 0x000fe20008000000 */
[----:B------:R-:W-:Y:S01]  /*f870*/  SEL R3, R3, RZ, P0 ;  /* 0x000000ff03037207 */ /* 0x000fe20000000000 */
[----:B------:R0:W-:Y:S01]  /*f880*/  UTMALDG.3D [UR8], [UR14], desc[UR16] ;  /* 0x000010080e0075b4 */ /* 0x0001e20008011000 */
[----:B------:R-:W-:Y:S01]  /*f890*/  LOP3.LUT R2, R2, R5, RZ, 0x3c, !PT ;  /* 0x0000000502027212 */ /* 0x000fe200078e3cff */
[----:B0-----:R-:W-:Y:S01]  /*f8a0*/  UMOV UR11, UR21 ;  /* 0x00000015000b7c82 */ /* 0x001fe20008000000 */
[----:B------:R-:W-:-:S02]  /*f8b0*/  UMOV UR8, UR19 ;  /* 0x0000001300087c82 */ /* 0x000fc40008000000 */
[----:B------:R0:W-:Y:S02]  /*f8c0*/  UTMALDG.3D.MULTICAST [UR8], [UR28], UR30, desc[UR16] ;  /* 0x000010081c0073b4 */ /* 0x0001e4000801181e */
[----:B0-----:R-:W-:Y:S05]  /*f8d0*/  @P1 BRA `(.L_x_310) ;  /* 0xfffffffc003c1947 */ /* 0x001fea000383ffff */
.L_x_307:
[----:B------:R-:W-:Y:S05]  /*f8e0*/  BSYNC B1 ;  /* 0x0000000000017941 */ /* 0x000fea0003800000 */
.L_x_306:
[----:B------:R-:W2:Y:S01]  /*f8f0*/  LDL.LU R17, [R1+0x80] ;  /* 0x0000800001117983 */ /* 0x000ea20000300800 */
[----:B------:R-:W-:Y:S01]  /*f900*/  LOP3.LUT P1, RZ, R12, 0xff, RZ, 0xc0, !PT ;  /* 0x000000ff0cff7812 */ /* 0x000fe2000782c0ff */
[----:B------:R-:W-:Y:S01]  /*f910*/  VIADD R5, R10, UR20 ;  /* 0x000000140a057c36 */ /* 0x000fe20008000000 */
[----:B------:R-:W-:Y:S01]  /*f920*/  ULDC.64 UR8, c[0x0][0x650] ;  /* 0x0001940000087ab9 */ /* 0x000fe20000000a00 */
[----:B------:R-:W3:Y:S01]  /*f930*/  LDL.LU R14, [R1+0x84] ;  /* 0x00008400010e7983 */ /* 0x000ee20000300800 */
[----:B------:R-:W-:Y:S01]  /*f940*/  IMAD.U32 R6, RZ, RZ, UR20 ;  /* 0x00000014ff067e24 */ /* 0x000fe2000f8e00ff */
[----:B------:R-:W-:Y:S01]  /*f950*/  UISETP.GE.U32.AND UP0, UPT, UR20, 0x9, UPT ;  /* 0x000000091400788c */ /* 0x000fe2000bf06070 */
[----:B------:R-:W-:Y:S01]  /*f960*/  ISETP.GT.U32.AND P0, PT, R5, 0x8, PT ;  /* 0x000000080500780c */ /* 0x000fe20003f04070 */
[----:B------:R-:W-:Y:S01]  /*f970*/  BSSY B1, `(.L_x_311) ;  /* 0x000006d000017945 */ /* 0x000fe20003800000 */
[----:B------:R-:W-:Y:S01]  /*f980*/  IMAD.MOV.U32 R7, RZ, RZ, -0x1 ;  /* 0xffffffffff077424 */ /* 0x000fe200078e00ff */
[----:B------:R-:W-:-:S02]  /*f990*/  PRMT R12, RZ, 0x7610, R12 ;  /* 0x00007610ff0c7816 */ /* 0x000fc4000000000c */
[----:B------:R-:W-:Y:S01]  /*f9a0*/  ISETP.LT.U32.AND P0, PT, R6, 0x9, P0 ;  /* 0x000000090600780c */ /* 0x000fe20000701070 */
[----:B------:R-:W-:Y:S01]  /*f9b0*/  IMAD.MOV.U32 R6, RZ, RZ, -0x1 ;  /* 0xffffffffff067424 */ /* 0x000fe200078e00ff */
[----:B------:R-:W0:Y:S01]  /*f9c0*/  @P1 S2R R3, SR_CgaCtaId ;  /* 0x0000000000031919 */ /* 0x000e220000008800 */
[----:B------:R-:W-:Y:S02]  /*f9d0*/  @P1 MOV R2, 0x400 ;  /* 0x0000040000021802 */ /* 0x000fe40000000f00 */
[----:B------:R-:W-:Y:S02]  /*f9e0*/  PLOP3.LUT P3, PT, PT, PT, UP0, 0x80, 0x0 ;  /* 0x000000000000781c */ /* 0x000fe40003f6f008 */
[----:B0-----:R-:W-:Y:S01]  /*f9f0*/  @P1 LEA R4, R3, R2, 0x18 ;  /* 0x0000000203041211 */ /* 0x001fe200078ec0ff */
[----:B------:R-:W-:Y:S01]  /*fa00*/  IMAD.WIDE.U32 R2, R5, 0x38e38e39, RZ ;  /* 0x38e38e3905027825 */ /* 0x000fe200078e00ff */
[----:B------:R-:W-:Y:S02]  /*fa10*/  SEL R2, RZ, 0x1, !P0 ;  /* 0x00000001ff027807 */ /* 0x000fe40004000000 */
[----:B------:R0:W-:Y:S02]  /*fa20*/  @P1 SYNCS.ARRIVE.TRANS64.A1T0 RZ, [R4+URZ+0xa8], RZ ;  /* 0x0000a8ff04ff19a7 */ /* 0x0001e4000810003f */
[----:B------:R-:W-:-:S02]  /*fa30*/  LOP3.LUT R9, R9, R2, RZ, 0x3c, !PT ;  /* 0x0000000209097212 */ /* 0x000fc400078e3cff */
[----:B------:R-:W-:Y:S02]  /*fa40*/  PRMT R2, RZ, 0x7610, R2 ;  /* 0x00007610ff027816 */ /* 0x000fe40000000002 */
[----:B0-----:R-:W-:-:S04]  /*fa50*/  SHF.R.U32.HI R4, RZ, 0x1, R3 ;  /* 0x00000001ff047819 */ /* 0x001fc80000011603 */
[----:B------:R-:W-:Y:S01]  /*fa60*/  @P3 LOP3.LUT R9, R9, 0x1, R4, 0x78, !PT ;  /* 0x0000000109093812 */ /* 0x000fe200078e7804 */
[----:B------:R-:W-:Y:S02]  /*fa70*/  IMAD R10, R4, -0x9, R5 ;  /* 0xfffffff7040a7824 */ /* 0x000fe400078e0205 */
[----:B------:R-:W-:Y:S01]  /*fa80*/  IMAD.MOV.U32 R5, RZ, RZ, -0x1 ;  /* 0xffffffffff057424 */ /* 0x000fe200078e00ff */
[----:B---3--:R-:W-:-:S04]  /*fa90*/  IADD3 R14, P1, R14, UR22, RZ ;  /* 0x000000160e0e7c10 */ /* 0x008fc8000ff3e0ff */
[----:B--2---:R-:W-:Y:S01]  /*faa0*/  IADD3.X R17, R17, UR18, RZ, P1, !PT ;  /* 0x0000001211117c10 */ /* 0x004fe20008ffe4ff */
[----:B------:R0:W-:Y:S01]  /*fab0*/  STL [R1+0x84], R14 ;  /* 0x0000840e01007387 */ /* 0x0001e20000100800 */
[----:B------:R-:W-:-:S03]  /*fac0*/  ISETP.GE.U32.AND P0, PT, R14, UR8, PT ;  /* 0x000000080e007c0c */ /* 0x000fc6000bf06070 */
[----:B------:R0:W-:Y:S01]  /*fad0*/  STL [R1+0x80], R17 ;  /* 0x0000801101007387 */ /* 0x0001e20000100800 */
[----:B------:R-:W-:-:S13]  /*fae0*/  ISETP.GE.U32.AND.EX P0, PT, R17, UR9, PT, P0 ;  /* 0x0000000911007c0c */ /* 0x000fda000bf06100 */
[----:B0-----:R-:W-:Y:S05]  /*faf0*/  @P0 BRA `(.L_x_312) ;  /* 0x0000000400500947 */ /* 0x001fea0003800000 */
[----:B------:R-:W-:Y:S01]  /*fb00*/  ULDC.64 UR8, c[0x0][0x628] ;  /* 0x00018a0000087ab9 */ /* 0x000fe20000000a00 */
[----:B------:R-:W0:Y:S01]  /*fb10*/  S2R R13, SR_CTAID.X ;  /* 0x00000000000d7919 */ /* 0x000e220000002500 */
[----:B------:R-:W-:Y:S01]  /*fb20*/  ISETP.NE.U32.AND P0, PT, RZ, UR8, PT ;  /* 0x00000008ff007c0c */ /* 0x000fe2000bf05070 */
[----:B------:R-:W-:Y:S01]  /*fb30*/  ULDC UR10, c[0x0][0x630] ;  /* 0x00018c00000a7ab9 */ /* 0x000fe20000000800 */
[----:B------:R-:W-:Y:S01]  /*fb40*/  IMAD.MOV.U32 R2, RZ, RZ, R14 ;  /* 0x000000ffff027224 */ /* 0x000fe200078e000e */
[----:B------:R-:W1:Y:S01]  /*fb50*/  S2R R11, SR_CTAID.Y ;  /* 0x00000000000b7919 */ /* 0x000e620000002600 */
[----:B------:R-:W-:Y:S01]  /*fb60*/  ISETP.NE.AND.EX P0, PT, RZ, UR9, PT, P0 ;  /* 0x00000009ff007c0c */ /* 0x000fe2000bf05300 */
[----:B------:R-:W-:-:S12]  /*fb70*/  IMAD.MOV.U32 R3, RZ, RZ, R17 ;  /* 0x000000ffff037224 */ /* 0x000fd800078e0011 */
[----:B------:R-:W-:Y:S05]  /*fb80*/  @!P0 BRA `(.L_x_313) ;  /* 0x0000000000288947 */ /* 0x000fea0003800000 */
[----:B------:R-:W-:Y:S02]  /*fb90*/  ULDC UR7, c[0x0][0x634] ;  /* 0x00018d0000077ab9 */ /* 0x000fe40000000800 */
[----:B------:R-:W-:-:S05]  /*fba0*/  IADD3 R7, P0, R14, UR7, RZ ;  /* 0x000000070e077c10 */ /* 0x000fca000ff1e0ff */
[----:B------:R-:W-:-:S04]  /*fbb0*/  IMAD.X R15, RZ, RZ, R17, P0 ;  /* 0x000000ffff0f7224 */ /* 0x000fc800000e0611 */
[----:B------:R-:W-:-:S04]  /*fbc0*/  IMAD.WIDE.U32 R4, R15, UR8, RZ ;  /* 0x000000080f047c25 */ /* 0x000fc8000f8e00ff */
[----:B------:R-:W-:-:S04]  /*fbd0*/  IMAD.WIDE.U32 R4, P0, R7, UR9, R4 ;  /* 0x0000000907047c25 */ /* 0x000fc8000f800004 */
[----:B------:R-:W-:-:S04]  /*fbe0*/  IMAD.WIDE.U32 R6, R7, UR8, RZ ;  /* 0x0000000807067c25 */ /* 0x000fc8000f8e00ff */
[----:B------:R-:W-:Y:S01]  /*fbf0*/  IMAD.X R3, RZ, RZ, RZ, P0 ;  /* 0x000000ffff037224 */ /* 0x000fe200000e06ff */
[----:B------:R-:W-:Y:S01]  /*fc00*/  IADD3 RZ, P0, R7, R4, RZ ;  /* 0x0000000407ff7210 */ /* 0x000fe20007f1e0ff */
[----:B------:R-:W-:-:S04]  /*fc10*/  IMAD.MOV.U32 R2, RZ, RZ, R5 ;  /* 0x000000ffff027224 */ /* 0x000fc800078e0005 */
[----:B------:R-:W-:-:S08]  /*fc20*/  IMAD.WIDE.U32.X R2, R15, UR9, R2, P0 ;  /* 0x000000090f027c25 */ /* 0x000fd000080e0402 */
.L_x_313:
[--C-:B------:R-:W-:Y:S01]  /*fc30*/  SHF.R.U64 R6, R2, UR10, R3.reuse ;  /* 0x0000000a02067c19 */ /* 0x100fe20008001203 */
[----:B------:R-:W-:Y:S01]  /*fc40*/  ULDC.64 UR8, c[0x0][0x620] ;  /* 0x0001880000087ab9 */ /* 0x000fe20000000a00 */
[----:B------:R-:W-:Y:S01]  /*fc50*/  SHF.R.U32.HI R2, RZ, UR10, R3 ;  /* 0x0000000aff027c19 */ /* 0x000fe20008011603 */
[----:B------:R-:W-:Y:S01]  /*fc60*/  IMAD.MOV.U32 R3, RZ, RZ, R17 ;  /* 0x000000ffff037224 */ /* 0x000fe200078e0011 */
[----:B------:R-:W-:Y:S01]  /*fc70*/  IADD3 R5, P0, RZ, -R6, RZ ;  /* 0x80000006ff057210 */ /* 0x000fe20007f1e0ff */
[----:B------:R-:W-:Y:S01]  /*fc80*/  ULDC UR7, c[0x0][0x150] ;  /* 0x0000540000077ab9 */ /* 0x000fe20000000800 */
[----:B0-----:R-:W-:Y:S01]  /*fc90*/  I2FP.F32.U32 R7, R13 ;  /* 0x0000000d00077245 */ /* 0x001fe20000201000 */
[----:B------:R-:W0:Y:S01]  /*fca0*/  LDC R18, c[0x0][0x144] ;  /* 0x00005100ff127b82 */ /* 0x000e220000000800 */
[----:B------:R-:W-:Y:S01]  /*fcb0*/  ULDC.64 UR10, c[0x0][0x640] ;  /* 0x00019000000a7ab9 */ /* 0x000fe20000000a00 */
[----:B------:R-:W-:Y:S01]  /*fcc0*/  IMAD.X R2, RZ, RZ, ~R2, P0 ;  /* 0x000000ffff027224 */ /* 0x000fe200000e0e02 */
[----:B------:R-:W-:-:S03]  /*fcd0*/  ISETP.NE.U32.AND P0, PT, RZ, UR10, PT ;  /* 0x0000000aff007c0c */ /* 0x000fc6000bf05070 */
[----:B------:R-:W-:Y:S01]  /*fce0*/  IMAD R4, R2, UR8, RZ ;  /* 0x0000000802047c24 */ /* 0x000fe2000f8e02ff */
[----:B------:R-:W-:Y:S01]  /*fcf0*/  ISETP.NE.AND.EX P0, PT, RZ, UR11, PT, P0 ;  /* 0x0000000bff007c0c */ /* 0x000fe2000bf05300 */
[----:B------:R-:W-:Y:S01]  /*fd00*/  IMAD.MOV.U32 R2, RZ, RZ, R14 ;  /* 0x000000ffff027224 */ /* 0x000fe200078e000e */
[----:B------:R-:W2:Y:S03]  /*fd10*/  LDC R16, c[0x0][0x148] ;  /* 0x00005200ff107b82 */ /* 0x000ea60000000800 */
[----:B------:R-:W-:Y:S01]  /*fd20*/  IMAD.WIDE.U32 R2, R5, UR8, R2 ;  /* 0x0000000805027c25 */ /* 0x000fe2000f8e0002 */
[----:B------:R-:W-:-:S03]  /*fd30*/  ULDC UR8, c[0x0][0x154] ;  /* 0x0000550000087ab9 */ /* 0x000fc60000000800 */
[----:B------:R-:W-:Y:S02]  /*fd40*/  IMAD R5, R5, UR9, R4 ;  /* 0x0000000905057c24 */ /* 0x000fe4000f8e0204 */
[----:B------:R-:W-:Y:S01]  /*fd50*/  FMUL R4, R7, UR7 ;  /* 0x0000000707047c20 */ /* 0x000fe20008400000 */
[----:B------:R-:W-:Y:S01]  /*fd60*/  ULDC UR7, c[0x0][0x618] ;  /* 0x0001860000077ab9 */ /* 0x000fe20000000800 */
[----:B------:R-:W-:Y:S01]  /*fd70*/  ULDC UR9, c[0x0][0x608] ;  /* 0x0001820000097ab9 */ /* 0x000fe20000000800 */
[----:B------:R-:W-:-:S03]  /*fd80*/  IMAD.IADD R3, R3, 0x1, R5 ;  /* 0x0000000103037824 */ /* 0x000fc600078e0205 */
[----:B------:R-:W3:Y:S02]  /*fd90*/  F2I.U32.TRUNC.NTZ R4, R4 ;  /* 0x0000000400047305 */ /* 0x000ee4000020f000 */
[----:B------:R-:W-:Y:S02]  /*fda0*/  SHF.R.U64 R7, R2, UR7, R3 ;  /* 0x0000000702077c19 */ /* 0x000fe40008001203 */
[----:B-1----:R-:W-:-:S05]  /*fdb0*/  I2FP.F32.U32 R2, R11 ;  /* 0x0000000b00027245 */ /* 0x002fca0000201000 */
[----:B------:R-:W-:Y:S01]  /*fdc0*/  FMUL R5, R2, UR8 ;  /* 0x0000000802057c20 */ /* 0x000fe20008400000 */
[----:B------:R-:W-:Y:S01]  /*fdd0*/  SHF.R.U32.HI R2, RZ, UR7, R3 ;  /* 0x00000007ff027c19 */ /* 0x000fe20008011603 */
[----:B------:R-:W-:Y:S02]  /*fde0*/  ULDC UR7, c[0x0][0x658] ;  /* 0x0001960000077ab9 */ /* 0x000fe40000000800 */
[----:B------:R1:W4:Y:S01]  /*fdf0*/  F2I.U32.TRUNC.NTZ R19, R5 ;  /* 0x0000000500137305 */ /* 0x000322000020f000 */
[----:B------:R-:W-:Y:S01]  /*fe00*/  SHF.R.U64 R15, R7, UR9, R2 ;  /* 0x00000009070f7c19 */ /* 0x000fe20008001202 */
[----:B---3--:R-:W-:Y:S01]  /*fe10*/  IMAD.MOV R4, RZ, RZ, -R4 ;  /* 0x000000ffff047224 */ /* 0x008fe200078e0a04 */
[----:B------:R-:W-:-:S03]  /*fe20*/  SHF.R.U32.HI R2, RZ, UR9, R2 ;  /* 0x00000009ff027c19 */ /* 0x000fc60008011602 */
[----:B0-----:R-:W-:Y:S01]  /*fe30*/  IMAD R13, R18, R4, R13 ;  /* 0x00000004120d7224 */ /* 0x001fe200078e020d */
[--C-:B------:R-:W-:Y:S02]  /*fe40*/  SHF.R.U64 R14, R15, UR7, R2.reuse ;  /* 0x000000070f0e7c19 */ /* 0x100fe40008001202 */
[----:B------:R-:W-:-:S03]  /*fe50*/  SHF.R.U32.HI R17, RZ, UR7, R2 ;  /* 0x00000007ff117c19 */ /* 0x000fc60008011602 */
[----:B------:R-:W-:Y:S02]  /*fe60*/  IMAD.MOV.U32 R2, RZ, RZ, R14 ;  /* 0x000000ffff027224 */ /* 0x000fe400078e000e */
[----:B------:R-:W-:Y:S01]  /*fe70*/  IMAD.MOV.U32 R3, RZ, RZ, R17 ;  /* 0x000000ffff037224 */ /* 0x000fe200078e0011 */
[----:B-12-4-:R-:W-:Y:S06]  /*fe80*/  @!P0 BRA `(.L_x_314) ;  /* 0x0000000000288947 */ /* 0x016fec0003800000 */
[----:B------:R-:W-:Y:S02]  /*fe90*/  ULDC UR7, c[0x0][0x64c] ;  /* 0x0001930000077ab9 */ /* 0x000fe40000000800 */
[----:B------:R-:W-:-:S05]  /*fea0*/  IADD3 R3, P0, R14, UR7, RZ ;  /* 0x000000070e037c10 */ /* 0x000fca000ff1e0ff */
[----:B------:R-:W-:-:S04]  /*feb0*/  IMAD.X R17, RZ, RZ, R17, P0 ;  /* 0x000000ffff117224 */ /* 0x000fc800000e0611 */
[----:B------:R-:W-:-:S04]  /*fec0*/  IMAD.WIDE.U32 R4, R17, UR10, RZ ;  /* 0x0000000a11047c25 */ /* 0x000fc8000f8e00ff */
[----:B------:R-:W-:-:S04]  /*fed0*/  IMAD.WIDE.U32 R4, P0, R3, UR11, R4 ;  /* 0x0000000b03047c25 */ /* 0x000fc8000f800004 */
[----:B------:R-:W-:-:S04]  /*fee0*/  IMAD.WIDE.U32 R2, R3, UR10, RZ ;  /* 0x0000000a03027c25 */ /* 0x000fc8000f8e00ff */
[----:B------:R-:W-:Y:S01]  /*fef0*/  IMAD.MOV.U32 R2, RZ, RZ, R5 ;  /* 0x000000ffff027224 */ /* 0x000fe200078e0005 */
[----:B------:R-:W-:Y:S01]  /*ff00*/  IADD3 RZ, P1, R3, R4, RZ ;  /* 0x0000000403ff7210 */ /* 0x000fe20007f3e0ff */
[----:B------:R-:W-:-:S04]  /*ff10*/  IMAD.X R3, RZ, RZ, RZ, P0 ;  /* 0x000000ffff037224 */ /* 0x000fc800000e06ff */
[----:B------:R-:W-:-:S08]  /*ff20*/  IMAD.WIDE.U32.X R2, R17, UR11, R2, P1 ;  /* 0x0000000b11027c25 */ /* 0x000fd000088e0402 */
.L_x_314:
[----:B------:R-:W-:Y:S01]  /*ff30*/  ULDC UR7, c[0x0][0x648] ;  /* 0x0001920000077ab9 */ /* 0x000fe20000000800 */
[----:B------:R-:W-:Y:S01]  /*ff40*/  LOP3.LUT R15, R15, UR6, RZ, 0xc0, !PT ;  /* 0x000000060f0f7c12 */ /* 0x000fe2000f8ec0ff */
[----:B------:R-:W-:Y:S01]  /*ff50*/  IMAD.MOV R19, RZ, RZ, -R19 ;  /* 0x000000ffff137224 */ /* 0x000fe200078e0a13 */
[----:B------:R-:W-:Y:S01]  /*ff60*/  SHF.R.U64 R2, R2, UR7, R3 ;  /* 0x0000000702027c19 */ /* 0x000fe20008001203 */
[----:B------:R-:W-:Y:S01]  /*ff70*/  ULDC UR7, c[0x0][0x638] ;  /* 0x00018e0000077ab9 */ /* 0x000fe20000000800 */
[----:B------:R-:W-:Y:S01]  /*ff80*/  LOP3.LUT R7, R7, UR4, RZ, 0xc0, !PT ;  /* 0x0000000407077c12 */ /* 0x000fe2000f8ec0ff */
[----:B------:R-:W-:Y:S01]  /*ff90*/  @P2 IMAD R13, R16, R19, R11 ;  /* 0x00000013100d2224 */ /* 0x000fe200078e020b */
[----:B------:R-:W-:Y:S01]  /*ffa0*/  ULDC UR8, c[0x0][0x610] ;  /* 0x0001840000087ab9 */ /* 0x000fe20000000800 */
[----:B------:R-:W-:Y:S02]  /*ffb0*/  IMAD.MOV R3, RZ, RZ, -R2 ;  /* 0x000000ffff037224 */ /* 0x000fe400078e0a02 */
[----:B------:R-:W-:-:S02]  /*ffc0*/  IMAD R2, R2, UR5, R15 ;  /* 0x0000000502027c24 */ /* 0x000fc4000f8e020f */
[----:B------:R-:W-:Y:S01]  /*ffd0*/  IMAD R14, R3, UR7, R14 ;  /* 0x00000007030e7c24 */ /* 0x000fe2000f8e020e */
[----:B------:R-:W-:Y:S01]  /*ffe0*/  ULDC UR7, c[0x0][0x600] ;  /* 0x0001800000077ab9 */ /* 0x000fe20000000800 */
[----:B------:R-:W-:Y:S02]  /*fff0*/  IMAD R13, R2, UR8, R13 ;  /* 0x00000008020d7c24 */ /* 0x000fe4000f8e020d */
[----:B------:R-:W-:Y:S02]  /*10000*/  IMAD R14, R14, UR7, R7 ;  /* 0x000000070e0e7c24 */ /* 0x000fe4000f8e0207 */
[----:B------:R-:W-:-:S03]  /*10010*/  IMAD.MOV.U32 R2, RZ, RZ, 0x1 ;  /* 0x00000001ff027424 */ /* 0x000fc600078e00ff */
[----:B------:R-:W-:Y:S02]  /*10020*/  SEL R7, R14, R13, !P2 ;  /* 0x0000000d0e077207 */ /* 0x000fe40005000000 */
[----:B------:R-:W-:-:S07]  /*10030*/  SEL R5, R13, R14, !P2 ;  /* 0x0000000e0d057207 */ /* 0x000fce0005000000 */
.L_x_312:
[----:B------:R-:W-:Y:S05]  /*10040*/  BSYNC B1 ;  /* 0x0000000000017941 */ /* 0x000fea0003800000 */
.L_x_311:
[----:B------:R-:W-:-:S13]  /*10050*/  LOP3.LUT P0, RZ, R2, 0xff, RZ, 0xc0, !PT ;  /* 0x000000ff02ff7812 */ /* 0x000fda000780c0ff */
[----:B------:R-:W-:Y:S05]  /*10060*/  @P0 BRA `(.L_x_315) ;  /* 0xfffffff400240947 */ /* 0x000fea000383ffff */
[----:B------:R-:W-:Y:S05]  /*10070*/  BSYNC B0 ;  /* 0x0000000000007941 */ /* 0x000fea0003800000 */
.L_x_304:
[----:B------:R-:W-:-:S03]  /*10080*/  UMOV UR7, 0xffffffff ;  /* 0xffffffff00077882 */ /* 0x000fc60000000000 */
[----:B------:R-:W-:Y:S05]  /*10090*/  BRA.DIV UR7, `(.L_x_316) ;  /* 0x0000000607dc7947 */ /* 0x000fea000b800000 */
[----:B------:R-:W-:-:S13]  /*100a0*/  ELECT P0, URZ, PT ;  /* 0x00000000003f782f */ /* 0x000fda0003800000 */
.L_x_335:
[----:B------:R-:W-:Y:S04]  /*100b0*/  BSSY B0, `(.L_x_317) ;  /* 0x0000059000007945 */ /* 0x000fe80003800000 */
[----:B------:R-:W-:Y:S05]  /*100c0*/  @!P0 BRA `(.L_x_318) ;  /* 0x00000004005c8947 */ /* 0x000fea0003800000 */
[----:B------:R-:W-:-:S04]  /*100d0*/  ULOP3.LUT UR7, UR13, 0x2, URZ, 0xfc, !UPT ;  /* 0x000000020d077892 */ /* 0x000fc8000f8efc3f */
[----:B------:R-:W-:-:S06]  /*100e0*/  UISETP.NE.AND UP0, UPT, UR7, 0x3, UPT ;  /* 0x000000030700788c */ /* 0x000fcc000bf05270 */
[----:B------:R-:W-:-:S13]  /*100f0*/  PLOP3.LUT P0, PT, PT, PT, UP0, 0x80, 0x0 ;  /* 0x000000000000781c */ /* 0x000fda0003f0f008 */
[----:B------:R-:W-:Y:S05]  /*10100*/  @!P0 BRA `(.L_x_319) ;  /* 0x0000000000048947 */ /* 0x000fea0003800000 */
[----:B------:R-:W-:Y:S01]  /*10110*/  BPT.TRAP 0x1 ;  /* 0x000000040000795c */ /* 0x000fe20000300000 */
.L_x_319:
[----:B------:R-:W0:Y:S01]  /*10120*/  S2R R3, SR_CgaCtaId ;  /* 0x0000000000037919 */ /* 0x000e220000008800 */
[----:B------:R-:W-:Y:S02]  /*10130*/  MOV R0, 0x400 ;  /* 0x0000040000007802 */ /* 0x000fe40000000f00 */
[----:B------:R-:W-:Y:S02]  /*10140*/  SHF.L.U32 R2, R9, 0x1f, RZ ;  /* 0x0000001f09027819 */ /* 0x000fe400000006ff */
[----:B0-----:R-:W-:-:S05]  /*10150*/  LEA R3, R3, R0, 0x18 ;  /* 0x0000000003037211 */ /* 0x001fca00078ec0ff */
[----:B------:R-:W-:-:S04]  /*10160*/  VIADD R3, R3, 0x48 ;  /* 0x0000004803037836 */ /* 0x000fc80000000000 */
[C---:B------:R-:W-:Y:S02]  /*10170*/  IMAD R5, R10.reuse, 0x8, R3 ;  /* 0x000000080a057824 */ /* 0x040fe400078e0203 */
[----:B------:R-:W-:Y:S02]  /*10180*/  VIADD R10, R10, 0x1 ;  /* 0x000000010a0a7836 */ /* 0x000fe40000000000 */
[----:B------:R-:W0:Y:S03]  /*10190*/  SYNCS.PHASECHK.TRANS64.TRYWAIT P0, [R5+URZ], R2 ;  /* 0x00000002050075a7 */ /* 0x000e26000800017f */
[----:B------:R-:W-:-:S04]  /*101a0*/  ISETP.NE.AND P1, PT, R10, 0x9, PT ;  /* 0x000000090a00780c */ /* 0x000fc80003f25270 */
[----:B------:R-:W-:Y:S02]  /*101b0*/  SEL R0, RZ, 0x1, P1 ;  /* 0x00000001ff007807 */ /* 0x000fe40000800000 */
[----:B------:R-:W-:Y:S02]  /*101c0*/  SEL R10, R10, RZ, P1 ;  /* 0x000000ff0a0a7207 */ /* 0x000fe40000800000 */
[----:B------:R-:W-:-:S03]  /*101d0*/  LOP3.LUT R9, R9, R0, RZ, 0x3c, !PT ;  /* 0x0000000009097212 */ /* 0x000fc600078e3cff */
[----:B------:R-:W-:Y:S01]  /*101e0*/  IMAD R7, R10, 0x8, R3 ;  /* 0x000000080a077824 */ /* 0x000fe200078e0203 */
[----:B------:R-:W-:Y:S01]  /*101f0*/  SHF.L.U32 R4, R9, 0x1f, RZ ;  /* 0x0000001f09047819 */ /* 0x000fe200000006ff */
[----:B0-----:R-:W-:Y:S06]  /*10200*/  @!P0 BRA `(.L_x_320) ;  /* 0x0000000400a08947 */ /* 0x001fec0003800000 */
.L_x_336:
[----:B------:R-:W1:Y:S01]  /*10210*/  SYNCS.PHASECHK.TRANS64.TRYWAIT P0, [R7+URZ], R4 ;  /* 0x00000004070075a7 */ /* 0x000e62000800017f */
[----:B------:R-:W-:-:S05]  /*10220*/  VIADD R0, R10, 0x1 ;  /* 0x000000010a007836 */ /* 0x000fca0000000000 */
[----:B------:R-:W-:-:S04]  /*10230*/  ISETP.NE.AND P1, PT, R0, 0x9, PT ;  /* 0x000000090000780c */ /* 0x000fc80003f25270 */
[----:B0-----:R-:W-:Y:S02]  /*10240*/  SEL R2, RZ, 0x1, P1 ;  /* 0x00000001ff027807 */ /* 0x001fe40000800000 */
[----:B------:R-:W-:Y:S02]  /*10250*/  SEL R0, R0, RZ, P1 ;  /* 0x000000ff00007207 */ /* 0x000fe40000800000 */
[----:B------:R-:W-:-:S03]  /*10260*/  LOP3.LUT R9, R9, R2, RZ, 0x3c, !PT ;  /* 0x0000000209097212 */ /* 0x000fc600078e3cff */
[----:B------:R-:W-:Y:S01]  /*10270*/  IMAD R6, R0, 0x8, R3 ;  /* 0x0000000800067824 */ /* 0x000fe200078e0203 */
[----:B------:R-:W-:Y:S01]  /*10280*/  SHF.L.U32 R5, R9, 0x1f, RZ ;  /* 0x0000001f09057819 */ /* 0x000fe200000006ff */
[----:B-1----:R-:W-:Y:S06]  /*10290*/  @!P0 BRA `(.L_x_321) ;  /* 0x0000000400908947 */ /* 0x002fec0003800000 */
.L_x_337:
[----:B------:R-:W1:Y:S01]  /*102a0*/  SYNCS.PHASECHK.TRANS64.TRYWAIT P0, [R6+URZ], R5 ;  /* 0x00000005060075a7 */ /* 0x000e62000800017f */
[----:B------:R-:W-:-:S05]  /*102b0*/  VIADD R0, R0, 0x1 ;  /* 0x0000000100007836 */ /* 0x000fca0000000000 */
[----:B------:R-:W-:-:S04]  /*102c0*/  ISETP.NE.AND P1, PT, R0, 0x9, PT ;  /* 0x000000090000780c */ /* 0x000fc80003f25270 */
[----:B------:R-:W-:Y:S02]  /*102d0*/  SEL R2, RZ, 0x1, P1 ;  /* 0x00000001ff027807 */ /* 0x000fe40000800000 */
[----:B------:R-:W-:Y:S02]  /*102e0*/  SEL R0, R0, RZ, P1 ;  /* 0x000000ff00007207 */ /* 0x000fe40000800000 */
[----:B------:R-:W-:-:S03]  /*102f0*/  LOP3.LUT R9, R9, R2, RZ, 0x3c, !PT ;  /* 0x0000000209097212 */ /* 0x000fc600078e3cff */
[----:B0-----:R-:W-:Y:S01]  /*10300*/  IMAD R7, R0, 0x8, R3 ;  /* 0x0000000800077824 */ /* 0x001fe200078e0203 */
[----:B------:R-:W-:Y:S01]  /*10310*/  SHF.L.U32 R4, R9, 0x1f, RZ ;  /* 0x0000001f09047819 */ /* 0x000fe200000006ff */
[----:B-1----:R-:W-:Y:S06]  /*10320*/  @!P0 BRA `(.L_x_322) ;  /* 0x0000000400808947 */ /* 0x002fec0003800000 */
.L_x_338:
        /* <DEDUP_REMOVED lines=9> */
.L_x_339:
        /* <DEDUP_REMOVED lines=9> */
.L_x_340:
        /* <DEDUP_REMOVED lines=9> */
.L_x_341:
        /* <DEDUP_REMOVED lines=9> */
.L_x_342:
[----:B------:R-:W1:Y:S01]  /*10570*/  SYNCS.PHASECHK.TRANS64.TRYWAIT P0, [R7+URZ], R4 ;  /* 0x00000004070075a7 */ /* 0x000e62000800017f */
[----:B------:R-:W-:-:S05]  /*10580*/  VIADD R0, R0, 0x1 ;  /* 0x0000000100007836 */ /* 0x000fca0000000000 */
[----:B------:R-:W-:-:S04]  /*10590*/  ISETP.NE.AND P1, PT, R0, 0x9, PT ;  /* 0x000000090000780c */ /* 0x000fc80003f25270 */
[----:B------:R-:W-:Y:S02]  /*105a0*/  SEL R2, RZ, 0x1, P1 ;  /* 0x00000001ff027807 */ /* 0x000fe40000800000 */
[----:B------:R-:W-:Y:S02]  /*105b0*/  SEL R0, R0, RZ, P1 ;  /* 0x000000ff00007207 */ /* 0x000fe40000800000 */
[----:B------:R-:W-:Y:S01]  /*105c0*/  LOP3.LUT R2, R9, R2, RZ, 0x3c, !PT ;  /* 0x0000000209027212 */ /* 0x000fe200078e3cff */
[----:B-1----:R-:W-:Y:S06]  /*105d0*/  @!P0 BRA `(.L_x_327) ;  /* 0x0000000400388947 */ /* 0x002fec0003800000 */
.L_x_343:
[----:B------:R-:W-:Y:S01]  /*105e0*/  IMAD R3, R0, 0x8, R3 ;  /* 0x0000000800037824 */ /* 0x000fe200078e0203 */
[----:B------:R-:W-:-:S07]  /*105f0*/  SHF.L.U32 R0, R2, 0x1f, RZ ;  /* 0x0000001f02007819 */ /* 0x000fce00000006ff */
.L_x_328:
[----:B--2---:R2:W3:Y:S02]  /*10600*/  SYNCS.PHASECHK.TRANS64.TRYWAIT P0, [R3+URZ], R0 ;  /* 0x00000000030075a7 */ /* 0x0044e4000800017f */
[----:B---3--:R-:W-:Y:S05]  /*10610*/  @!P0 NANOSLEEP.SYNCS 0x989680 ;  /* 0x009896800000895d */ /* 0x008fea0003900000 */
[----:B------:R-:W3:Y:S02]  /*10620*/  @!P0 SYNCS.PHASECHK.TRANS64 P0, [R3+URZ], R0 ;  /* 0x00000000030085a7 */ /* 0x000ee4000800007f */
[----:B---3--:R-:W-:Y:S05]  /*10630*/  @!P0 BRA `(.L_x_328) ;  /* 0xfffffffc00f08947 */ /* 0x008fea000383ffff */
.L_x_318:
[----:B------:R-:W-:Y:S05]  /*10640*/  BSYNC B0 ;  /* 0x0000000000007941 */ /* 0x000fea0003800000 */
.L_x_317:
[----:B------:R-:W-:Y:S05]  /*10650*/  EXIT ;  /* 0x000000000000794d */ /* 0x000fea0003800000 */
.L_x_22:
[----:B-1----:R-:W-:-:S04]  /*10660*/  IMAD.U32 R3, RZ, RZ, UR6 ;  /* 0x00000006ff037e24 */ /* 0x002fc8000f8e00ff */
[----:B------:R1:W2:Y:S03]  /*10670*/  SYNCS.PHASECHK.TRANS64.TRYWAIT P0, [R3+URZ], R0 ;  /* 0x00000000030075a7 */ /* 0x0002a6000800017f */
[----:B--2---:R-:W-:Y:S05]  /*10680*/  @!P0 NANOSLEEP.SYNCS 0x989680 ;  /* 0x009896800000895d */ /* 0x004fea0003900000 */
[----:B------:R-:W2:Y:S02]  /*10690*/  @!P0 SYNCS.PHASECHK.TRANS64 P0, [R3+URZ], R0 ;  /* 0x00000000030085a7 */ /* 0x000ea4000800007f */
[----:B--2---:R-:W-:Y:S05]  /*106a0*/  @!P0 BRA `(.L_x_22) ;  /* 0xfffffffc00ec8947 */ /* 0x004fea000383ffff */
[----:B------:R-:W-:Y:S05]  /*106b0*/  BRA `(.L_x_21) ;  /* 0xffffff1800187947 */ /* 0x000fea000383ffff */
.L_x_28:
[----:B-----5:R1:W-:Y:S02]  /*106c0*/  STL [R1+0x90], R0 ;  /* 0x0000900001007387 */ /* 0x0203e40000100800 */
[----:B-1----:R-:W-:-:S04]  /*106d0*/  IMAD.U32 R0, RZ, RZ, UR9 ;  /* 0x00000009ff007e24 */ /* 0x002fc8000f8e00ff */
[----:B------:R1:W3:Y:S03]  /*106e0*/  SYNCS.PHASECHK.TRANS64.TRYWAIT P0, [R0+URZ], R229 ;  /* 0x000000e5000075a7 */ /* 0x0002e6000800017f */
[----:B---3--:R-:W-:Y:S05]  /*106f0*/  @!P0 NANOSLEEP.SYNCS 0x989680 ;  /* 0x009896800000895d */ /* 0x008fea0003900000 */
[----:B------:R1:W3:Y:S02]  /*10700*/  @!P0 SYNCS.PHASECHK.TRANS64 P0, [R0+URZ], R229 ;  /* 0x000000e5000085a7 */ /* 0x0002e4000800007f */
[----:B-1----:R1:W5:Y:S02]  /*10710*/  LDL.LU R0, [R1+0x90] ;  /* 0x0000900001007983 */ /* 0x0023640000300800 */
[----:B-1-3--:R-:W-:Y:S05]  /*10720*/  @!P0 BRA `(.L_x_28) ;  /* 0xfffffffc00e48947 */ /* 0x00afea000383ffff */
[----:B------:R-:W-:Y:S05]  /*10730*/  BRA `(.L_x_27) ;  /* 0xffffff28008c7947 */ /* 0x000fea000383ffff */
.L_x_305:
[----:B------:R-:W-:Y:S01]  /*10740*/  BSSY B1, `(.L_x_329) ;  /* 0x0000006000017945 */ /* 0x000fe20003800000 */
[----:B------:R-:W-:-:S07]  /*10750*/  IMAD.MOV.U32 R2, RZ, RZ, -0x1 ;  /* 0xffffffffff027424 */ /* 0x000fce00078e00ff */
[----:B------:R-:W-:Y:S05]  /*10760*/  WARPSYNC.COLLECTIVE R2, `(.L_x_330) ;  /* 0x00000000020c7348 */ /* 0x000fea0003c00000 */
[----:B------:R-:W-:Y:S02]  /*10770*/  ELECT P0, UR62, PT ;  /* 0x00000000003e782f */ /* 0x000fe40003800000 */
[----:B------:R-:W-:Y:S01]  /*10780*/  MOV R2, UR62 ;  /* 0x0000003e00027c02 */ /* 0x000fe20008000f00 */
[----:B------:R-:W-:Y:S10]  /*10790*/  ENDCOLLECTIVE ;  /* 0x000000000000791b */ /* 0x000ff40003800000 */
.L_x_330:
[----:B------:R-:W-:Y:S05]  /*107a0*/  BSYNC B1 ;  /* 0x0000000000017941 */ /* 0x000fea0003800000 */
.L_x_329:
[----:B------:R-:W-:Y:S05]  /*107b0*/  BRA `(.L_x_331) ;  /* 0xffffffec005c7947 */ /* 0x000fea000383ffff */
.L_x_308:
[----:B0-----:R0:W2:Y:S02]  /*107c0*/  SYNCS.PHASECHK.TRANS64.TRYWAIT P0, [R13+URZ+0x48], R4 ;  /* 0x000048040d0075a7 */ /* 0x0010a4000800017f */
[----:B--2---:R-:W-:Y:S05]  /*107d0*/  @!P0 NANOSLEEP.SYNCS 0x989680 ;  /* 0x009896800000895d */ /* 0x004fea0003900000 */
[----:B------:R-:W2:Y:S02]  /*107e0*/  @!P0 SYNCS.PHASECHK.TRANS64 P0, [R13+URZ+0x48], R4 ;  /* 0x000048040d0085a7 */ /* 0x000ea4000800007f */
[----:B--2---:R-:W-:Y:S05]  /*107f0*/  @!P0 BRA `(.L_x_308) ;  /* 0xfffffffc00f08947 */ /* 0x004fea000383ffff */
[----:B------:R-:W-:Y:S05]  /*10800*/  BRA `(.L_x_332) ;  /* 0xffffffec00987947 */ /* 0x000fea000383ffff */
.L_x_316:
[----:B------:R-:W-:Y:S01]  /*10810*/  BSSY B0, `(.L_x_333) ;  /* 0x0000006000007945 */ /* 0x000fe20003800000 */
[----:B------:R-:W-:-:S07]  /*10820*/  IMAD.MOV.U32 R2, RZ, RZ, -0x1 ;  /* 0xffffffffff027424 */ /* 0x000fce00078e00ff */
[----:B------:R-:W-:Y:S05]  /*10830*/  WARPSYNC.COLLECTIVE R2, `(.L_x_334) ;  /* 0x00000000020c7348 */ /* 0x000fea0003c00000 */
[----:B------:R-:W-:Y:S02]  /*10840*/  ELECT P0, UR62, PT ;  /* 0x00000000003e782f */ /* 0x000fe40003800000 */
[----:B------:R-:W-:Y:S01]  /*10850*/  MOV R2, UR62 ;  /* 0x0000003e00027c02 */ /* 0x000fe20008000f00 */
[----:B------:R-:W-:Y:S10]  /*10860*/  ENDCOLLECTIVE ;  /* 0x000000000000791b */ /* 0x000ff40003800000 */
.L_x_334:
[----:B------:R-:W-:Y:S05]  /*10870*/  BSYNC B0 ;  /* 0x0000000000007941 */ /* 0x000fea0003800000 */
.L_x_333:
[----:B------:R-:W-:Y:S05]  /*10880*/  BRA `(.L_x_335) ;  /* 0xfffffff800087947 */ /* 0x000fea000383ffff */
.L_x_320:
[----:B0-----:R0:W1:Y:S02]  /*10890*/  SYNCS.PHASECHK.TRANS64.TRYWAIT P0, [R5+URZ], R2 ;  /* 0x00000002050075a7 */ /* 0x001064000800017f */
[----:B-1----:R-:W-:Y:S05]  /*108a0*/  @!P0 NANOSLEEP.SYNCS 0x989680 ;  /* 0x009896800000895d */ /* 0x002fea0003900000 */
[----:B------:R-:W1:Y:S02]  /*108b0*/  @!P0 SYNCS.PHASECHK.TRANS64 P0, [R5+URZ], R2 ;  /* 0x00000002050085a7 */ /* 0x000e64000800007f */
[----:B-1----:R-:W-:Y:S05]  /*108c0*/  @!P0 BRA `(.L_x_320) ;  /* 0xfffffffc00f08947 */ /* 0x002fea000383ffff */
[----:B------:R-:W-:Y:S05]  /*108d0*/  BRA `(.L_x_336) ;  /* 0xfffffff8004c7947 */ /* 0x000fea000383ffff */
.L_x_321:
[----:B0-----:R0:W1:Y:S02]  /*108e0*/  SYNCS.PHASECHK.TRANS64.TRYWAIT P0, [R7+URZ], R4 ;  /* 0x00000004070075a7 */ /* 0x001064000800017f */
[----:B-1----:R-:W-:Y:S05]  /*108f0*/  @!P0 NANOSLEEP.SYNCS 0x989680 ;  /* 0x009896800000895d */ /* 0x002fea0003900000 */
[----:B------:R-:W1:Y:S02]  /*10900*/  @!P0 SYNCS.PHASECHK.TRANS64 P0, [R7+URZ], R4 ;  /* 0x00000004070085a7 */ /* 0x000e64000800007f */
[----:B-1----:R-:W-:Y:S05]  /*10910*/  @!P0 BRA `(.L_x_321) ;  /* 0xfffffffc00f08947 */ /* 0x002fea000383ffff */
[----:B------:R-:W-:Y:S05]  /*10920*/  BRA `(.L_x_337) ;  /* 0xfffffff8005c7947 */ /* 0x000fea000383ffff */
.L_x_322:
[----:B0-----:R0:W1:Y:S02]  /*10930*/  SYNCS.PHASECHK.TRANS64.TRYWAIT P0, [R6+URZ], R5 ;  /* 0x00000005060075a7 */ /* 0x001064000800017f */
[----:B-1----:R-:W-:Y:S05]  /*10940*/  @!P0 NANOSLEEP.SYNCS 0x989680 ;  /* 0x009896800000895d */ /* 0x002fea0003900000 */
[----:B------:R-:W1:Y:S02]  /*10950*/  @!P0 SYNCS.PHASECHK.TRANS64 P0, [R6+URZ], R5 ;  /* 0x00000005060085a7 */ /* 0x000e64000800007f */
[----:B-1----:R-:W-:Y:S05]  /*10960*/  @!P0 BRA `(.L_x_322) ;  /* 0xfffffffc00f08947 */ /* 0x002fea000383ffff */
[----:B------:R-:W-:Y:S05]  /*10970*/  BRA `(.L_x_338) ;  /* 0xfffffff8006c7947 */ /* 0x000fea000383ffff */
.L_x_323:
[----:B0-----:R0:W1:Y:S02]  /*10980*/  SYNCS.PHASECHK.TRANS64.TRYWAIT P0, [R7+URZ], R4 ;  /* 0x00000004070075a7 */ /* 0x001064000800017f */
[----:B-1----:R-:W-:Y:S05]  /*10990*/  @!P0 NANOSLEEP.SYNCS 0x989680 ;  /* 0x009896800000895d */ /* 0x002fea0003900000 */
[----:B------:R-:W1:Y:S02]  /*109a0*/  @!P0 SYNCS.PHASECHK.TRANS64 P0, [R7+URZ], R4 ;  /* 0x00000004070085a7 */ /* 0x000e64000800007f */
[----:B-1----:R-:W-:Y:S05]  /*109b0*/  @!P0 BRA `(.L_x_323) ;  /* 0xfffffffc00f08947 */ /* 0x002fea000383ffff */
[----:B------:R-:W-:Y:S05]  /*109c0*/  BRA `(.L_x_339) ;  /* 0xfffffff8007c7947 */ /* 0x000fea000383ffff */
.L_x_324:
[----:B0-----:R0:W1:Y:S02]  /*109d0*/  SYNCS.PHASECHK.TRANS64.TRYWAIT P0, [R6+URZ], R5 ;  /* 0x00000005060075a7 */ /* 0x001064000800017f */
[----:B-1----:R-:W-:Y:S05]  /*109e0*/  @!P0 NANOSLEEP.SYNCS 0x989680 ;  /* 0x009896800000895d */ /* 0x002fea0003900000 */
[----:B------:R-:W1:Y:S02]  /*109f0*/  @!P0 SYNCS.PHASECHK.TRANS64 P0, [R6+URZ], R5 ;  /* 0x00000005060085a7 */ /* 0x000e64000800007f */
[----:B-1----:R-:W-:Y:S05]  /*10a00*/  @!P0 BRA `(.L_x_324) ;  /* 0xfffffffc00f08947 */ /* 0x002fea000383ffff */
[----:B------:R-:W-:Y:S05]  /*10a10*/  BRA `(.L_x_340) ;  /* 0xfffffff8008c7947 */ /* 0x000fea000383ffff */
.L_x_325:
[----:B0-----:R0:W1:Y:S02]  /*10a20*/  SYNCS.PHASECHK.TRANS64.TRYWAIT P0, [R7+URZ], R4 ;  /* 0x00000004070075a7 */ /* 0x001064000800017f */
[----:B-1----:R-:W-:Y:S05]  /*10a30*/  @!P0 NANOSLEEP.SYNCS 0x989680 ;  /* 0x009896800000895d */ /* 0x002fea0003900000 */
[----:B------:R-:W1:Y:S02]  /*10a40*/  @!P0 SYNCS.PHASECHK.TRANS64 P0, [R7+URZ], R4 ;  /* 0x00000004070085a7 */ /* 0x000e64000800007f */
[----:B-1----:R-:W-:Y:S05]  /*10a50*/  @!P0 BRA `(.L_x_325) ;  /* 0xfffffffc00f08947 */ /* 0x002fea000383ffff */
[----:B------:R-:W-:Y:S05]  /*10a60*/  BRA `(.L_x_341) ;  /* 0xfffffff8009c7947 */ /* 0x000fea000383ffff */
.L_x_326:
[----:B0-----:R0:W1:Y:S02]  /*10a70*/  SYNCS.PHASECHK.TRANS64.TRYWAIT P0, [R6+URZ], R5 ;  /* 0x00000005060075a7 */ /* 0x001064000800017f */
[----:B-1----:R-:W-:Y:S05]  /*10a80*/  @!P0 NANOSLEEP.SYNCS 0x989680 ;  /* 0x009896800000895d */ /* 0x002fea0003900000 */
[----:B------:R-:W1:Y:S02]  /*10a90*/  @!P0 SYNCS.PHASECHK.TRANS64 P0, [R6+URZ], R5 ;  /* 0x00000005060085a7 */ /* 0x000e64000800007f */
[----:B-1----:R-:W-:Y:S05]  /*10aa0*/  @!P0 BRA `(.L_x_326) ;  /* 0xfffffffc00f08947 */ /* 0x002fea000383ffff */
[----:B------:R-:W-:Y:S05]  /*10ab0*/  BRA `(.L_x_342) ;  /* 0xfffffff800ac7947 */ /* 0x000fea000383ffff */
.L_x_327:
[----:B-1----:R1:W2:Y:S02]  /*10ac0*/  SYNCS.PHASECHK.TRANS64.TRYWAIT P0, [R7+URZ], R4 ;  /* 0x00000004070075a7 */ /* 0x0022a4000800017f */
[----:B--2---:R-:W-:Y:S05]  /*10ad0*/  @!P0 NANOSLEEP.SYNCS 0x989680 ;  /* 0x009896800000895d */ /* 0x004fea0003900000 */
[----:B------:R-:W2:Y:S02]  /*10ae0*/  @!P0 SYNCS.PHASECHK.TRANS64 P0, [R7+URZ], R4 ;  /* 0x00000004070085a7 */ /* 0x000ea4000800007f */
[----:B--2---:R-:W-:Y:S05]  /*10af0*/  @!P0 BRA `(.L_x_327) ;  /* 0xfffffffc00f08947 */ /* 0x004fea000383ffff */
[----:B------:R-:W-:Y:S05]  /*10b00*/  BRA `(.L_x_343) ;  /* 0xfffffff800b47947 */ /* 0x000fea000383ffff */
.L_x_344:
[----:B------:R-:W-:-:S00]  /*10b10*/  BRA `(.L_x_344) ;  /* 0xfffffffc00fc7947 */ /* 0x000fc0000383ffff */
[----:B------:R-:W-:-:S00]  /*10b20*/  NOP ;  /* 0x0000000000007918 */ /* 0x000fc00000000000 */
        /* <DEDUP_REMOVED lines=13> */
.L_x_345:


//--------------------- .nv.shared._ZN7cutlass13device_kernelINS_4gemm6kernel13GemmUniversalIN4cute5tupleIJiiiiEEENS1_10collective13CollectiveMmaINS1_37MainloopSm90TmaGmmaWarpSpecializedFP8ILi9ENS5_IJNS4_1CILi4EEENSA_ILi1EEESC_EEENS1_35KernelTmaWarpSpecializedCooperativeEEENS5_IJNSA_ILi128EEENSA_ILi256EEENSA_ILi64EEEEEENS_12float_e4m3_tENS5_IJlSC_lEEESK_SL_NS4_8TiledMMAINS4_8MMA_AtomIJNS4_4SM904GMMA31MMA_64x256x32_F32E4M3E4M3_SS_TNILNSP_7ScaleInE1ELSR_1EEEEEENS4_6LayoutINS5_IJNSA_ILi2EEESC_SC_EEENS5_IJSC_NSA_ILi0EEESX_EEEEENS5_IJNS4_10UnderscoreES10_S10_EEEEENS4_13SM90_TMA_LOADENS4_14ComposedLayoutINS4_7SwizzleILi2ELi4ELi3EEENS4_18smem_ptr_flag_bitsILi8EEENSU_INS5_IJNSA_ILi8EEESI_EEENS5_IJSI_SC_EEEEEEEvNS4_8identityENS4_23SM90_TMA_LOAD_MULTICASTES1D_vS1E_EENS_8epilogue10collective6detail29Sm90TmaWarpSpecializedAdapterINS1I_15DefaultEpilogueISK_SL_SL_NS1H_6thread17LinearCombinationISK_Li1EffLNS1M_9ScaleType4KindE0ELNS_15FloatRoundStyleE2ESK_EENS1_15EpilogueDefaultEEEEEvvEEEEvNT_6ParamsE --------------------------
	.section	.nv.shared._ZN7cutlass13device_kernelINS_4gemm6kernel13GemmUniversalIN4cute5tupleIJiiiiEEENS1_10collective13CollectiveMmaINS1_37MainloopSm90TmaGmmaWarpSpecializedFP8ILi9ENS5_IJNS4_1CILi4EEENSA_ILi1EEESC_EEENS1_35KernelTmaWarpSpecializedCooperativeEEENS5_IJNSA_ILi128EEENSA_ILi256EEENSA_ILi64EEEEEENS_12float_e4m3_tENS5_IJlSC_lEEESK_SL_NS4_8TiledMMAINS4_8MMA_AtomIJNS4_4SM904GMMA31MMA_64x256x32_F32E4M3E4M3_SS_TNILNSP_7ScaleInE1ELSR_1EEEEEENS4_6LayoutINS5_IJNSA_ILi2EEESC_SC_EEENS5_IJSC_NSA_ILi0EEESX_EEEEENS5_IJNS4_10UnderscoreES10_S10_EEEEENS4_13SM90_TMA_LOADENS4_14ComposedLayoutINS4_7SwizzleILi2ELi4ELi3EEENS4_18smem_ptr_flag_bitsILi8EEENSU_INS5_IJNSA_ILi8EEESI_EEENS5_IJSI_SC_EEEEEEEvNS4_8identityENS4_23SM90_TMA_LOAD_MULTICASTES1D_vS1E_EENS_8epilogue10collective6detail29Sm90TmaWarpSpecializedAdapterINS1I_15DefaultEpilogueISK_SL_SL_NS1H_6thread17LinearCombinationISK_Li1EffLNS1M_9ScaleType4KindE0ELNS_15FloatRoundStyleE2ESK_EENS1_15EpilogueDefaultEEEEEvvEEEEvNT_6ParamsE,"aw",@nobits
	.sectionflags	@""
	.align	16
	.zero		1024


//--------------------- .nv.shared.reserved.0     --------------------------
	.section	.nv.shared.reserved.0,"aw",@nobits
	.weak		__nv_reservedSMEM_offset_0_alias
	.size		__nv_reservedSMEM_offset_0_alias, 0, 0
	.other		__nv_reservedSMEM_offset_0_alias,@"STO_CUDA_RESERVED_SHARED STV_DEFAULT"
__nv_reservedSMEM_offset_0_alias:
	.zero		0


//--------------------- .nv.global                --------------------------
	.section	.nv.global,"aw",@nobits
.nv.global:
	.type		_ZN40_INTERNAL_d38ce492_4_k_cu_bfb33dc4_194424cute1_E,@object
	.size		_ZN40_INTERNAL_d38ce492_4_k_cu_bfb33dc4_194424cute1_E,(_ZN40_INTERNAL_d38ce492_4_k_cu_bfb33dc4_194424cuda3std3__45__cpo6cbeginE - _ZN40_INTERNAL_d38ce492_4_k_cu_bfb33dc4_194424cute1_E)
_ZN40_INTERNAL_d38ce492_4_k_cu_bfb33dc4_194424cute1_E:
	.zero		1
	.type		_ZN40_INTERNAL_d38ce492_4_k_cu_bfb33dc4_194424cuda3std3__45__cpo6cbeginE,@object
	.size		_ZN40_INTERNAL_d38ce492_4_k_cu_bfb33dc4_194424cuda3std3__45__cpo6cbeginE,(_ZN40_INTERNAL_d38ce492_4_k_cu_bfb33dc4_194424cuda3std3__48in_placeE - _ZN40_INTERNAL_d38ce492_4_k_cu_bfb33dc4_194424cuda3std3__45__cpo6cbeginE)
_ZN40_INTERNAL_d38ce492_4_k_cu_bfb33dc4_194424cuda3std3__45__cpo6cbeginE:
	.zero		1
	.type		_ZN40_INTERNAL_d38ce492_4_k_cu_bfb33dc4_194424cuda3std3__48in_placeE,@object
	.size		_ZN40_INTERNAL_d38ce492_4_k_cu_bfb33dc4_194424cuda3std3__48in_placeE,(_ZN40_INTERNAL_d38ce492_4_k_cu_bfb33dc4_194424cuda3std6ranges3__45__cpo9iter_moveE - _ZN40_INTERNAL_d38ce492_4_k_cu_bfb33dc4_194424cuda3std3__48in_placeE)
_ZN40_INTERNAL_d38ce492_4_k_cu_bfb33dc4_194424cuda3std3__48in_placeE:
	.zero		1
	.type		_ZN40_INTERNAL_d38ce492_4_k_cu_bfb33dc4_194424cuda3std6ranges3__45__cpo9iter_moveE,@object
	.size		_ZN40_INTERNAL_d38ce492_4_k_cu_bfb33dc4_194424cuda3std6ranges3__45__cpo9iter_moveE,(_ZN40_INTERNAL_d38ce492_4_k_cu_bfb33dc4_194424cuda3std3__45__cpo5beginE - _ZN40_INTERNAL_d38ce492_4_k_cu_bfb33dc4_194424cuda3std6ranges3__45__cpo9iter_moveE)
_ZN40_INTERNAL_d38ce492_4_k_cu_bfb33dc4_194424cuda3std6ranges3__45__cpo9iter_moveE:
	.zero		1
	.type		_ZN40_INTERNAL_d38ce492_4_k_cu_bfb33dc4_194424cuda3std3__45__cpo5beginE,@object
	.size		_ZN40_INTERNAL_d38ce492_4_k_cu_bfb33dc4_194424cuda3std3__45__cpo5beginE,(_ZN40_INTERNAL_d38ce492_4_k_cu_bfb33dc4_194424cuda3std3__442_GLOBAL__N__d38ce492_4_k_cu_bfb33dc4_194426ignoreE - _ZN40_INTERNAL_d38ce492_4_k_cu_bfb33dc4_194424cuda3std3__45__cpo5beginE)
_ZN40_INTERNAL_d38ce492_4_k_cu_bfb33dc4_194424cuda3std3__45__cpo5beginE:
	.zero		1
	.type		_ZN40_INTERNAL_d38ce492_4_k_cu_bfb33dc4_194424cuda3std3__442_GLOBAL__N__d38ce492_4_k_cu_bfb33dc4_194426ignoreE,@object
	.size		_ZN40_INTERNAL_d38ce492_4_k_cu_bfb33dc4_194424cuda3std3__442_GLOBAL__N__d38ce492_4_k_cu_bfb33dc4_194426ignoreE,(_ZN40_INTERNAL_d38ce492_4_k_cu_bfb33dc4_194424cute7productE - _ZN40_INTERNAL_d38ce492_4_k_cu_bfb33dc4_194424cuda3std3__442_GLOBAL__N__d38ce492_4_k_cu_bfb33dc4_194426ignoreE)
_ZN40_INTERNAL_d38ce492_4_k_cu_bfb33dc4_194424cuda3std3__442_GLOBAL__N__d38ce492_4_k_cu_bfb33dc4_194426ignoreE:
	.zero		1
	.type		_ZN40_INTERNAL_d38ce492_4_k_cu_bfb33dc4_194424cute7productE,@object
	.size		_ZN40_INTERNAL_d38ce492_4_k_cu_bfb33dc4_194424cute7productE,(_ZN40_INTERNAL_d38ce492_4_k_cu_bfb33dc4_194424cuda3std3__45__cpo3endE - _ZN40_INTERNAL_d38ce492_4_k_cu_bfb33dc4_194424cute7productE)
_ZN40_INTERNAL_d38ce492_4_k_cu_bfb33dc4_194424cute7productE:
	.zero		1
	.type		_ZN40_INTERNAL_d38ce492_4_k_cu_bfb33dc4_194424cuda3std3__45__cpo3endE,@object
	.size		_ZN40_INTERNAL_d38ce492_4_k_cu_bfb33dc4_194424cuda3std3__45__cpo3endE,(_ZN40_INTERNAL_d38ce492_4_k_cu_bfb33dc4_194424cuda3std3__419piecewise_constructE - _ZN40_INTERNAL_d38ce492_4_k_cu_bfb33dc4_194424cuda3std3__45__cpo3endE)
_ZN40_INTERNAL_d38ce492_4_k_cu_bfb33dc4_194424cuda3std3__45__cpo3endE:
	.zero		1
	.type		_ZN40_INTERNAL_d38ce492_4_k_cu_bfb33dc4_194424cuda3std3__419piecewise_constructE,@object
	.size		_ZN40_INTERNAL_d38ce492_4_k_cu_bfb33dc4_194424cuda3std3__419piecewise_constructE,(_ZN40_INTERNAL_d38ce492_4_k_cu_bfb33dc4_194424cuda3std3__45__cpo4cendE - _ZN40_INTERNAL_d38ce492_4_k_cu_bfb33dc4_194424cuda3std3__419piecewise_constructE)
_ZN40_INTERNAL_d38ce492_4_k_cu_bfb33dc4_194424cuda3std3__419piecewise_constructE:
	.zero		1
	.type		_ZN40_INTERNAL_d38ce492_4_k_cu_bfb33dc4_194424cuda3std3__45__cpo4cendE,@object
	.size		_ZN40_INTERNAL_d38ce492_4_k_cu_bfb33dc4_194424cuda3std3__45__cpo4cendE,(_ZN40_INTERNAL_d38ce492_4_k_cu_bfb33dc4_194424cuda3std6ranges3__45__cpo4swapE - _ZN40_INTERNAL_d38ce492_4_k_cu_bfb33dc4_194424cuda3std3__45__cpo4cendE)
_ZN40_INTERNAL_d38ce492_4_k_cu_bfb33dc4_194424cuda3std3__45__cpo4cendE:
	.zero		1
	.type		_ZN40_INTERNAL_d38ce492_4_k_cu_bfb33dc4_194424cuda3std6ranges3__45__cpo4swapE,@object
	.size		_ZN40_INTERNAL_d38ce492_4_k_cu_bfb33dc4_194424cuda3std6ranges3__45__cpo4swapE,(.L_7 - _ZN40_INTERNAL_d38ce492_4_k_cu_bfb33dc4_194424cuda3std6ranges3__45__cpo4swapE)
_ZN40_INTERNAL_d38ce492_4_k_cu_bfb33dc4_194424cuda3std6ranges3__45__cpo4swapE:
	.zero		1
.L_7:


//--------------------- .nv.constant0._ZN7cutlass13device_kernelINS_4gemm6kernel13GemmUniversalIN4cute5tupleIJiiiiEEENS1_10collective13CollectiveMmaINS1_37MainloopSm90TmaGmmaWarpSpecializedFP8ILi9ENS5_IJNS4_1CILi4EEENSA_ILi1EEESC_EEENS1_35KernelTmaWarpSpecializedCooperativeEEENS5_IJNSA_ILi128EEENSA_ILi256EEENSA_ILi64EEEEEENS_12float_e4m3_tENS5_IJlSC_lEEESK_SL_NS4_8TiledMMAINS4_8MMA_AtomIJNS4_4SM904GMMA31MMA_64x256x32_F32E4M3E4M3_SS_TNILNSP_7ScaleInE1ELSR_1EEEEEENS4_6LayoutINS5_IJNSA_ILi2EEESC_SC_EEENS5_IJSC_NSA_ILi0EEESX_EEEEENS5_IJNS4_10UnderscoreES10_S10_EEEEENS4_13SM90_TMA_LOADENS4_14ComposedLayoutINS4_7SwizzleILi2ELi4ELi3EEENS4_18smem_ptr_flag_bitsILi8EEENSU_INS5_IJNSA_ILi8EEESI_EEENS5_IJSI_SC_EEEEEEEvNS4_8identityENS4_23SM90_TMA_LOAD_MULTICASTES1D_vS1E_EENS_8epilogue10collective6detail29Sm90TmaWarpSpecializedAdapterINS1I_15DefaultEpilogueISK_SL_SL_NS1H_6thread17LinearCombinationISK_Li1EffLNS1M_9ScaleType4KindE0ELNS_15FloatRoundStyleE2ESK_EENS1_15EpilogueDefaultEEEEEvvEEEEvNT_6ParamsE --------------------------
	.section	.nv.constant0._ZN7cutlass13device_kernelINS_4gemm6kernel13GemmUniversalIN4cute5tupleIJiiiiEEENS1_10collective13CollectiveMmaINS1_37MainloopSm90TmaGmmaWarpSpecializedFP8ILi9ENS5_IJNS4_1CILi4EEENSA_ILi1EEESC_EEENS1_35KernelTmaWarpSpecializedCooperativeEEENS5_IJNSA_ILi128EEENSA_ILi256EEENSA_ILi64EEEEEENS_12float_e4m3_tENS5_IJlSC_lEEESK_SL_NS4_8TiledMMAINS4_8MMA_AtomIJNS4_4SM904GMMA31MMA_64x256x32_F32E4M3E4M3_SS_TNILNSP_7ScaleInE1ELSR_1EEEEEENS4_6LayoutINS5_IJNSA_ILi2EEESC_SC_EEENS5_IJSC_NSA_ILi0EEESX_EEEEENS5_IJNS4_10UnderscoreES10_S10_EEEEENS4_13SM90_TMA_LOADENS4_14ComposedLayoutINS4_7SwizzleILi2ELi4ELi3EEENS4_18smem_ptr_flag_bitsILi8EEENSU_INS5_IJNSA_ILi8EEESI_EEENS5_IJSI_SC_EEEEEEEvNS4_8identityENS4_23SM90_TMA_LOAD_MULTICASTES1D_vS1E_EENS_8epilogue10collective6detail29Sm90TmaWarpSpecializedAdapterINS1I_15DefaultEpilogueISK_SL_SL_NS1H_6thread17LinearCombinationISK_Li1EffLNS1M_9ScaleType4KindE0ELNS_15FloatRoundStyleE2ESK_EENS1_15EpilogueDefaultEEEEEvvEEEEvNT_6ParamsE,"a",@progbits
	.sectionflags	@""
	.align	4
.nv.constant0._ZN7cutlass13device_kernelINS_4gemm6kernel13GemmUniversalIN4cute5tupleIJiiiiEEENS1_10collective13CollectiveMmaINS1_37MainloopSm90TmaGmmaWarpSpecializedFP8ILi9ENS5_IJNS4_1CILi4EEENSA_ILi1EEESC_EEENS1_35KernelTmaWarpSpecializedCooperativeEEENS5_IJNSA_ILi128EEENSA_ILi256EEENSA_ILi64EEEEEENS_12float_e4m3_tENS5_IJlSC_lEEESK_SL_NS4_8TiledMMAINS4_8MMA_AtomIJNS4_4SM904GMMA31MMA_64x256x32_F32E4M3E4M3_SS_TNILNSP_7ScaleInE1ELSR_1EEEEEENS4_6LayoutINS5_IJNSA_ILi2EEESC_SC_EEENS5_IJSC_NSA_ILi0EEESX_EEEEENS5_IJNS4_10UnderscoreES10_S10_EEEEENS4_13SM90_TMA_LOADENS4_14ComposedLayoutINS4_7SwizzleILi2ELi4ELi3EEENS4_18smem_ptr_flag_bitsILi8EEENSU_INS5_IJNSA_ILi8EEESI_EEENS5_IJSI_SC_EEEEEEEvNS4_8identityENS4_23SM90_TMA_LOAD_MULTICASTES1D_vS1E_EENS_8epilogue10collective6detail29Sm90TmaWarpSpecializedAdapterINS1I_15DefaultEpilogueISK_SL_SL_NS1H_6thread17LinearCombinationISK_Li1EffLNS1M_9ScaleType4KindE0ELNS_15FloatRoundStyleE2ESK_EENS1_15EpilogueDefaultEEEEEvvEEEEvNT_6ParamsE:
	.zero		1664


//--------------------- SYMBOLS --------------------------

	.type		.nv.reservedSmem.offset0,@object
	.size		.nv.reservedSmem.offset0,0x4
